// auto-generated by cutlass_sweep.conv — config: {"arch": "sm_90", "cluster_m": 1, "cluster_n": 1, "conv_kind": "dgrad", "dtype": "bf16", "ndim": 3, "tile_k": 64, "tile_m": 64, "tile_n": 128}
#include "cutlass/cutlass.h"
#include "cute/tensor.hpp"
#include "cutlass/kernel_hardware_info.hpp"
#include "cutlass/conv/convolution.h"
#include "cutlass/conv/dispatch_policy.hpp"
#include "cutlass/conv/collective/collective_builder.hpp"
#include "cutlass/conv/kernel/conv_universal.hpp"
#include "cutlass/conv/device/conv_universal_adapter.hpp"
#include "cutlass/epilogue/collective/collective_builder.hpp"

using namespace cute;
using Elem = cutlass::bfloat16_t;
using Acc  = float;
using LayoutAB = cutlass::layout::TensorNDHWC;
using LayoutC  = cutlass::layout::TensorNDHWC;
constexpr auto ConvOp = cutlass::conv::Operator::kDgrad;
using TileShape    = Shape<_64, _128, Shape<_64>>;
using ClusterShape = Shape<_1, _1, _1>;

using CollectiveEpilogue = typename cutlass::epilogue::collective::CollectiveBuilder<
    cutlass::arch::Sm90, cutlass::arch::OpClassTensorOp,
    TileShape, ClusterShape,
    cutlass::epilogue::collective::EpilogueTileAuto,
    Acc, Acc,
    Elem, LayoutC, 128 / cutlass::sizeof_bits<Elem>::value,
    Elem, LayoutC, 128 / cutlass::sizeof_bits<Elem>::value,
    cutlass::epilogue::collective::EpilogueScheduleAuto
  >::CollectiveOp;

using CollectiveMainloop = typename cutlass::conv::collective::CollectiveBuilder<
    cutlass::arch::Sm90, cutlass::arch::OpClassTensorOp, ConvOp,
    Elem, LayoutAB, 128 / cutlass::sizeof_bits<Elem>::value,
    Elem, LayoutAB, 128 / cutlass::sizeof_bits<Elem>::value,
    Acc,
    TileShape, ClusterShape,
    cutlass::conv::collective::StageCountAutoCarveout<
        static_cast<int>(sizeof(typename CollectiveEpilogue::SharedStorage))>,
    cutlass::conv::collective::KernelScheduleAuto
  >::CollectiveOp;

using ProblemShape = cutlass::conv::ConvProblemShape<
    ConvOp, CollectiveMainloop::DispatchPolicy::NumSpatialDimensions>;
using ConvKernel = cutlass::conv::kernel::ConvUniversal<
    ProblemShape, CollectiveMainloop, CollectiveEpilogue>;
using Conv = cutlass::conv::device::ConvUniversalAdapter<ConvKernel>;

auto* _anchor = &cutlass::device_kernel<ConvKernel>;


// ===== COMPILED SASS (sm_90a) =====

	.target	sm_90a

	.elftype	@"ET_EXEC"


//--------------------- .note.nv.tkinfo           --------------------------
	.section	.note.nv.tkinfo,"",@"SHT_NOTE"
	.sectionflags	@"SHF_NOTE_NV_TKINFO"
	.tkinfo
        /*0018*/ 	.word	0x00000002
        /*0030*/ 	.string	""
        /*0030*/ 	.string	"ptxas"
        /*0030*/ 	.string	"Cuda compilation tools, release 13.0, V13.0.88"
        /*0030*/ 	.string	"Build cuda_13.0.r13.0/compiler.36424714_0"
        /*0030*/ 	.string	"-arch sm_90a -m 64 "



//--------------------- .note.nv.cuinfo           --------------------------
	.section	.note.nv.cuinfo,"",@"SHT_NOTE"
	.sectionflags	@"SHF_NOTE_NV_CUINFO"
        /*0018*/ 	.short	0x0002
        /*001a*/ 	.short	0x005a
        /*001c*/ 	.short	0x0082
	.zero		2


//--------------------- .nv.info                  --------------------------
	.section	.nv.info,"",@"SHT_CUDA_INFO"
	.align	4


	//----- nvinfo : EIATTR_REGCOUNT
	.align		4
        /*0000*/ 	.byte	0x04, 0x2f
        /*0002*/ 	.short	(.L_12 - .L_11)
	.align		4
.L_11:
        /*0004*/ 	.word	index@(_ZN7cutlass13device_kernelINS_4conv6kernel13ConvUniversalINS1_16ConvProblemShapeILNS1_8OperatorE1ELi3EEENS1_10collective14CollectiveConvINS1_46MainloopSm90TmaGmmaWarpSpecializedImplicitGemmILS5_1ELi9ELi3EN4cute5tupleIJNSA_1CILi1EEESD_SD_EEENS1_36KernelImplicitTmaWarpSpecializedSm90ELi1EEENSB_IJNSC_ILi64EEENSC_ILi128EEENSB_IJSH_EEEEEENS_10bfloat16_tESL_NSA_8TiledMMAINSA_8MMA_AtomIJNSA_4SM904GMMA28MMA_64x128x16_F32BF16BF16_SSILNSP_5MajorE0ELSR_1ELNSP_7ScaleInE1ELSS_1EEEEEENSA_6LayoutISE_NSB_IJNSC_ILi0EEESW_SW_EEEEENSB_IJNSA_10UnderscoreESZ_SZ_EEEEENS7_6detail26Sm90ImplicitGemmTileTraitsINSA_20SM90_TMA_LOAD_IM2COLENSA_14ComposedLayoutINSA_7SwizzleILi3ELi4ELi3EEENSA_18smem_ptr_flag_bitsILi16EEENSV_INSB_IJNSB_IJNSC_ILi8EEES1A_EEENSB_IJSH_SD_EEENSB_IJSD_NSC_ILi9EEEEEEEEENSB_IJNSB_IJSH_NSC_ILi512EEEEEENSB_IJSD_SW_EEENSB_IJSW_NSC_ILi4096EEEEEEEEEEEEEvEENS13_INSA_13SM90_TMA_LOADENS15_IS17_S19_NSV_INSB_IJNSB_IJSH_NSC_ILi2EEEEEES1B_S1E_EEENSB_IJNSB_IJSD_S1J_EEES1H_NSB_IJSW_NSC_ILi8192EEEEEEEEEEEEEvEEEENS_8epilogue10collective6detail29Sm90TmaWarpSpecializedAdapterINS22_15DefaultEpilogueISL_NSB_IJNSB_IJllllEEESD_SW_EEES27_NS21_6thread17LinearCombinationISL_Li1EffLNS28_9ScaleType4KindE0ELNS_15FloatRoundStyleE2ESL_EENS_4gemm15EpilogueDefaultEEEEEvvEEEEvNT_6ParamsE)
        /*0008*/ 	.word	0x0000005a


	//----- nvinfo : EIATTR_FRAME_SIZE
	.align		4
.L_12:
        /*000c*/ 	.byte	0x04, 0x11
        /*000e*/ 	.short	(.L_14 - .L_13)
	.align		4
.L_13:
        /*0010*/ 	.word	index@(_ZN7cutlass13device_kernelINS_4conv6kernel13ConvUniversalINS1_16ConvProblemShapeILNS1_8OperatorE1ELi3EEENS1_10collective14CollectiveConvINS1_46MainloopSm90TmaGmmaWarpSpecializedImplicitGemmILS5_1ELi9ELi3EN4cute5tupleIJNSA_1CILi1EEESD_SD_EEENS1_36KernelImplicitTmaWarpSpecializedSm90ELi1EEENSB_IJNSC_ILi64EEENSC_ILi128EEENSB_IJSH_EEEEEENS_10bfloat16_tESL_NSA_8TiledMMAINSA_8MMA_AtomIJNSA_4SM904GMMA28MMA_64x128x16_F32BF16BF16_SSILNSP_5MajorE0ELSR_1ELNSP_7ScaleInE1ELSS_1EEEEEENSA_6LayoutISE_NSB_IJNSC_ILi0EEESW_SW_EEEEENSB_IJNSA_10UnderscoreESZ_SZ_EEEEENS7_6detail26Sm90ImplicitGemmTileTraitsINSA_20SM90_TMA_LOAD_IM2COLENSA_14ComposedLayoutINSA_7SwizzleILi3ELi4ELi3EEENSA_18smem_ptr_flag_bitsILi16EEENSV_INSB_IJNSB_IJNSC_ILi8EEES1A_EEENSB_IJSH_SD_EEENSB_IJSD_NSC_ILi9EEEEEEEEENSB_IJNSB_IJSH_NSC_ILi512EEEEEENSB_IJSD_SW_EEENSB_IJSW_NSC_ILi4096EEEEEEEEEEEEEvEENS13_INSA_13SM90_TMA_LOADENS15_IS17_S19_NSV_INSB_IJNSB_IJSH_NSC_ILi2EEEEEES1B_S1E_EEENSB_IJNSB_IJSD_S1J_EEES1H_NSB_IJSW_NSC_ILi8192EEEEEEEEEEEEEvEEEENS_8epilogue10collective6detail29Sm90TmaWarpSpecializedAdapterINS22_15DefaultEpilogueISL_NSB_IJNSB_IJllllEEESD_SW_EEES27_NS21_6thread17LinearCombinationISL_Li1EffLNS28_9ScaleType4KindE0ELNS_15FloatRoundStyleE2ESL_EENS_4gemm15EpilogueDefaultEEEEEvvEEEEvNT_6ParamsE)
        /*0014*/ 	.word	0x00000000


	//----- nvinfo : EIATTR_MIN_STACK_SIZE
	.align		4
.L_14:
        /*0018*/ 	.byte	0x04, 0x12
        /*001a*/ 	.short	(.L_16 - .L_15)
	.align		4
.L_15:
        /*001c*/ 	.word	index@(_ZN7cutlass13device_kernelINS_4conv6kernel13ConvUniversalINS1_16ConvProblemShapeILNS1_8OperatorE1ELi3EEENS1_10collective14CollectiveConvINS1_46MainloopSm90TmaGmmaWarpSpecializedImplicitGemmILS5_1ELi9ELi3EN4cute5tupleIJNSA_1CILi1EEESD_SD_EEENS1_36KernelImplicitTmaWarpSpecializedSm90ELi1EEENSB_IJNSC_ILi64EEENSC_ILi128EEENSB_IJSH_EEEEEENS_10bfloat16_tESL_NSA_8TiledMMAINSA_8MMA_AtomIJNSA_4SM904GMMA28MMA_64x128x16_F32BF16BF16_SSILNSP_5MajorE0ELSR_1ELNSP_7ScaleInE1ELSS_1EEEEEENSA_6LayoutISE_NSB_IJNSC_ILi0EEESW_SW_EEEEENSB_IJNSA_10UnderscoreESZ_SZ_EEEEENS7_6detail26Sm90ImplicitGemmTileTraitsINSA_20SM90_TMA_LOAD_IM2COLENSA_14ComposedLayoutINSA_7SwizzleILi3ELi4ELi3EEENSA_18smem_ptr_flag_bitsILi16EEENSV_INSB_IJNSB_IJNSC_ILi8EEES1A_EEENSB_IJSH_SD_EEENSB_IJSD_NSC_ILi9EEEEEEEEENSB_IJNSB_IJSH_NSC_ILi512EEEEEENSB_IJSD_SW_EEENSB_IJSW_NSC_ILi4096EEEEEEEEEEEEEvEENS13_INSA_13SM90_TMA_LOADENS15_IS17_S19_NSV_INSB_IJNSB_IJSH_NSC_ILi2EEEEEES1B_S1E_EEENSB_IJNSB_IJSD_S1J_EEES1H_NSB_IJSW_NSC_ILi8192EEEEEEEEEEEEEvEEEENS_8epilogue10collective6detail29Sm90TmaWarpSpecializedAdapterINS22_15DefaultEpilogueISL_NSB_IJNSB_IJllllEEESD_SW_EEES27_NS21_6thread17LinearCombinationISL_Li1EffLNS28_9ScaleType4KindE0ELNS_15FloatRoundStyleE2ESL_EENS_4gemm15EpilogueDefaultEEEEEvvEEEEvNT_6ParamsE)
        /*0020*/ 	.word	0x00000000
.L_16:


//--------------------- .nv.compat                --------------------------
	.section	.nv.compat,"",@"SHT_CUDA_COMPAT_INFO"
	.align	4
        /*0000*/ 	.byte	0x02, 0x09, 0x01, 0x00, 0x02, 0x02, 0x04, 0x00, 0x02, 0x05, 0x05, 0x00, 0x03, 0x07, 0x01, 0x01
        /*0010*/ 	.byte	0x02, 0x03, 0x01, 0x00, 0x02, 0x06, 0x01, 0x00, 0x04, 0x0b, 0x08, 0x00, 0x00, 0x00, 0x00, 0x00
        /*0020*/ 	.byte	0x00, 0x00, 0x00, 0x00


//--------------------- .nv.info._ZN7cutlass13device_kernelINS_4conv6kernel13ConvUniversalINS1_16ConvProblemShapeILNS1_8OperatorE1ELi3EEENS1_10collective14CollectiveConvINS1_46MainloopSm90TmaGmmaWarpSpecializedImplicitGemmILS5_1ELi9ELi3EN4cute5tupleIJNSA_1CILi1EEESD_SD_EEENS1_36KernelImplicitTmaWarpSpecializedSm90ELi1EEENSB_IJNSC_ILi64EEENSC_ILi128EEENSB_IJSH_EEEEEENS_10bfloat16_tESL_NSA_8TiledMMAINSA_8MMA_AtomIJNSA_4SM904GMMA28MMA_64x128x16_F32BF16BF16_SSILNSP_5MajorE0ELSR_1ELNSP_7ScaleInE1ELSS_1EEEEEENSA_6LayoutISE_NSB_IJNSC_ILi0EEESW_SW_EEEEENSB_IJNSA_10UnderscoreESZ_SZ_EEEEENS7_6detail26Sm90ImplicitGemmTileTraitsINSA_20SM90_TMA_LOAD_IM2COLENSA_14ComposedLayoutINSA_7SwizzleILi3ELi4ELi3EEENSA_18smem_ptr_flag_bitsILi16EEENSV_INSB_IJNSB_IJNSC_ILi8EEES1A_EEENSB_IJSH_SD_EEENSB_IJSD_NSC_ILi9EEEEEEEEENSB_IJNSB_IJSH_NSC_ILi512EEEEEENSB_IJSD_SW_EEENSB_IJSW_NSC_ILi4096EEEEEEEEEEEEEvEENS13_INSA_13SM90_TMA_LOADENS15_IS17_S19_NSV_INSB_IJNSB_IJSH_NSC_ILi2EEEEEES1B_S1E_EEENSB_IJNSB_IJSD_S1J_EEES1H_NSB_IJSW_NSC_ILi8192EEEEEEEEEEEEEvEEEENS_8epilogue10collective6detail29Sm90TmaWarpSpecializedAdapterINS22_15DefaultEpilogueISL_NSB_IJNSB_IJllllEEESD_SW_EEES27_NS21_6thread17LinearCombinationISL_Li1EffLNS28_9ScaleType4KindE0ELNS_15FloatRoundStyleE2ESL_EENS_4gemm15EpilogueDefaultEEEEEvvEEEEvNT_6ParamsE --------------------------
	.section	.nv.info._ZN7cutlass13device_kernelINS_4conv6kernel13ConvUniversalINS1_16ConvProblemShapeILNS1_8OperatorE1ELi3EEENS1_10collective14CollectiveConvINS1_46MainloopSm90TmaGmmaWarpSpecializedImplicitGemmILS5_1ELi9ELi3EN4cute5tupleIJNSA_1CILi1EEESD_SD_EEENS1_36KernelImplicitTmaWarpSpecializedSm90ELi1EEENSB_IJNSC_ILi64EEENSC_ILi128EEENSB_IJSH_EEEEEENS_10bfloat16_tESL_NSA_8TiledMMAINSA_8MMA_AtomIJNSA_4SM904GMMA28MMA_64x128x16_F32BF16BF16_SSILNSP_5MajorE0ELSR_1ELNSP_7ScaleInE1ELSS_1EEEEEENSA_6LayoutISE_NSB_IJNSC_ILi0EEESW_SW_EEEEENSB_IJNSA_10UnderscoreESZ_SZ_EEEEENS7_6detail26Sm90ImplicitGemmTileTraitsINSA_20SM90_TMA_LOAD_IM2COLENSA_14ComposedLayoutINSA_7SwizzleILi3ELi4ELi3EEENSA_18smem_ptr_flag_bitsILi16EEENSV_INSB_IJNSB_IJNSC_ILi8EEES1A_EEENSB_IJSH_SD_EEENSB_IJSD_NSC_ILi9EEEEEEEEENSB_IJNSB_IJSH_NSC_ILi512EEEEEENSB_IJSD_SW_EEENSB_IJSW_NSC_ILi4096EEEEEEEEEEEEEvEENS13_INSA_13SM90_TMA_LOADENS15_IS17_S19_NSV_INSB_IJNSB_IJSH_NSC_ILi2EEEEEES1B_S1E_EEENSB_IJNSB_IJSD_S1J_EEES1H_NSB_IJSW_NSC_ILi8192EEEEEEEEEEEEEvEEEENS_8epilogue10collective6detail29Sm90TmaWarpSpecializedAdapterINS22_15DefaultEpilogueISL_NSB_IJNSB_IJllllEEESD_SW_EEES27_NS21_6thread17LinearCombinationISL_Li1EffLNS28_9ScaleType4KindE0ELNS_15FloatRoundStyleE2ESL_EENS_4gemm15EpilogueDefaultEEEEEvvEEEEvNT_6ParamsE,"",@"SHT_CUDA_INFO"
	.sectionflags	@""
	.align	4


	//----- nvinfo : EIATTR_CUDA_API_VERSION
	.align		4
        /*0000*/ 	.byte	0x04, 0x37
        /*0002*/ 	.short	(.L_18 - .L_17)
.L_17:
        /*0004*/ 	.word	0x00000082


	//----- nvinfo : EIATTR_KPARAM_INFO
	.align		4
.L_18:
        /*0008*/ 	.byte	0x04, 0x17
        /*000a*/ 	.short	(.L_20 - .L_19)
.L_19:
        /*000c*/ 	.word	0x00000000
        /*0010*/ 	.short	0x0000
        /*0012*/ 	.short	0x0070
        /*0014*/ 	.byte	0x00, 0xf0, 0x01, 0x10


	//----- nvinfo : EIATTR_SPARSE_MMA_MASK
	.align		4
.L_20:
        /*0018*/ 	.byte	0x03, 0x50
        /*001a*/ 	.short	0x0000


	//----- nvinfo : EIATTR_MAXREG_COUNT
	.align		4
        /*001c*/ 	.byte	0x03, 0x1b
        /*001e*/ 	.short	0x00ff


	//----- nvinfo : EIATTR_NUM_BARRIERS
	.align		4
        /*0020*/ 	.byte	0x02, 0x4c
        /*0022*/ 	.byte	0x01
	.zero		1


	//----- nvinfo : EIATTR_MERCURY_ISA_VERSION
	.align		4
        /*0024*/ 	.byte	0x03, 0x5f
        /*0026*/ 	.short	0x0101


	//----- nvinfo : EIATTR_COOP_GROUP_MASK_REGIDS
	.align		4
        /*0028*/ 	.byte	0x04, 0x29
        /*002a*/ 	.short	(.L_22 - .L_21)


	//   ....[0]....
.L_21:
        /*002c*/ 	.word	0xffffffff


	//   ....[1]....
        /*0030*/ 	.word	0xffffffff


	//   ....[2]....
        /*0034*/ 	.word	0xffffffff


	//----- nvinfo : EIATTR_COOP_GROUP_INSTR_OFFSETS
	.align		4
.L_22:
        /*0038*/ 	.byte	0x04, 0x28
        /*003a*/ 	.short	(.L_24 - .L_23)


	//   ....[0]....
.L_23:
        /*003c*/ 	.word	0x00000060


	//   ....[1]....
        /*0040*/ 	.word	0x00000070


	//   ....[2]....
        /*0044*/ 	.word	0x00000130


	//----- nvinfo : EIATTR_MBARRIER_INSTR_OFFSETS
	.align		4
.L_24:
        /*0048*/ 	.byte	0x04, 0x39
        /*004a*/ 	.short	(.L_26 - .L_25)


	//   ....[0]....
.L_25:
        /*004c*/ 	.word	0x00000270
        /*0050*/ 	.word	0x000000ff
        /*0054*/ 	.word	0x00036000
        /*0058*/ 	.short	0x0100
        /*005a*/ 	.byte	0x08
	.zero		1


	//   ....[1]....
        /*005c*/ 	.word	0x00000280
        /*0060*/ 	.word	0x000000ff
        /*0064*/ 	.word	0x00036048
        /*0068*/ 	.short	0x0100
        /*006a*/ 	.byte	0x08
	.zero		1


	//   ....[2]....
        /*006c*/ 	.word	0x00000290
        /*0070*/ 	.word	0x000000ff
        /*0074*/ 	.word	0x00036008
        /*0078*/ 	.short	0x0100
        /*007a*/ 	.byte	0x08
	.zero		1


	//   ....[3]....
        /*007c*/ 	.word	0x000002a0
        /*0080*/ 	.word	0x000000ff
        /*0084*/ 	.word	0x00036050
        /*0088*/ 	.short	0x0100
        /*008a*/ 	.byte	0x08
	.zero		1


	//   ....[4]....
        /*008c*/ 	.word	0x000002b0
        /*0090*/ 	.word	0x000000ff
        /*0094*/ 	.word	0x00036010
        /*0098*/ 	.short	0x0100
        /*009a*/ 	.byte	0x08
	.zero		1


	//   ....[5]....
        /*009c*/ 	.word	0x000002c0
        /*00a0*/ 	.word	0x000000ff
        /*00a4*/ 	.word	0x00036058
        /*00a8*/ 	.short	0x0100
        /*00aa*/ 	.byte	0x08
	.zero		1


	//   ....[6]....
        /*00ac*/ 	.word	0x000002d0
        /*00b0*/ 	.word	0x000000ff
        /*00b4*/ 	.word	0x00036018
        /*00b8*/ 	.short	0x0100
        /*00ba*/ 	.byte	0x08
	.zero		1


	//   ....[7]....
        /*00bc*/ 	.word	0x000002e0
        /*00c0*/ 	.word	0x000000ff
        /*00c4*/ 	.word	0x00036060
        /*00c8*/ 	.short	0x0100
        /*00ca*/ 	.byte	0x08
	.zero		1


	//   ....[8]....
        /*00cc*/ 	.word	0x000002f0
        /*00d0*/ 	.word	0x000000ff
        /*00d4*/ 	.word	0x00036020
        /*00d8*/ 	.short	0x0100
        /*00da*/ 	.byte	0x08
	.zero		1


	//   ....[9]....
        /*00dc*/ 	.word	0x00000300
        /*00e0*/ 	.word	0x000000ff
        /*00e4*/ 	.word	0x00036068
        /*00e8*/ 	.short	0x0100
        /*00ea*/ 	.byte	0x08
	.zero		1


	//   ....[10]....
        /*00ec*/ 	.word	0x00000310
        /*00f0*/ 	.word	0x000000ff
        /*00f4*/ 	.word	0x00036028
        /*00f8*/ 	.short	0x0100
        /*00fa*/ 	.byte	0x08
	.zero		1


	//   ....[11]....
        /*00fc*/ 	.word	0x00000320
        /*0100*/ 	.word	0x000000ff
        /*0104*/ 	.word	0x00036070
        /*0108*/ 	.short	0x0100
        /*010a*/ 	.byte	0x08
	.zero		1


	//   ....[12]....
        /*010c*/ 	.word	0x00000330
        /*0110*/ 	.word	0x000000ff
        /*0114*/ 	.word	0x00036030
        /*0118*/ 	.short	0x0100
        /*011a*/ 	.byte	0x08
	.zero		1


	//   ....[13]....
        /*011c*/ 	.word	0x00000340
        /*0120*/ 	.word	0x000000ff
        /*0124*/ 	.word	0x00036078
        /*0128*/ 	.short	0x0100
        /*012a*/ 	.byte	0x08
	.zero		1


	//   ....[14]....
        /*012c*/ 	.word	0x00000350
        /*0130*/ 	.word	0x000000ff
        /*0134*/ 	.word	0x00036038
        /*0138*/ 	.short	0x0100
        /*013a*/ 	.byte	0x08
	.zero		1


	//   ....[15]....
        /*013c*/ 	.word	0x00000360
        /*0140*/ 	.word	0x000000ff
        /*0144*/ 	.word	0x00036080
        /*0148*/ 	.short	0x0100
        /*014a*/ 	.byte	0x08
	.zero		1


	//   ....[16]....
        /*014c*/ 	.word	0x00000370
        /*0150*/ 	.word	0x000000ff
        /*0154*/ 	.word	0x00036040
        /*0158*/ 	.short	0x0100
        /*015a*/ 	.byte	0x08
	.zero		1


	//   ....[17]....
        /*015c*/ 	.word	0x00000380
        /*0160*/ 	.word	0x000000ff
        /*0164*/ 	.word	0x00036088
        /*0168*/ 	.short	0x0100
        /*016a*/ 	.byte	0x08
	.zero		1


	//   ....[18]....
        /*016c*/ 	.word	0x00000a70
        /*0170*/ 	.word	0x00000006
        /*0174*/ 	.word	0x00036000
        /*0178*/ 	.short	0x010a
        /*017a*/ 	.byte	0x3f
	.zero		1


	//   ....[19]....
        /*017c*/ 	.word	0x00000e10
        /*0180*/ 	.word	0x00000008
        /*0184*/ 	.word	0x00036000
        /*0188*/ 	.short	0x010a
        /*018a*/ 	.byte	0x3f
	.zero		1


	//   ....[20]....
        /*018c*/ 	.word	0x00001030
        /*0190*/ 	.word	0x000000ff
        /*0194*/ 	.word	0x00000000
        /*0198*/ 	.short	0x0101
        /*019a*/ 	.byte	0x06
	.zero		1


	//   ....[21]....
        /*019c*/ 	.word	0x00001230
        /*01a0*/ 	.word	0x00000006
        /*01a4*/ 	.word	0x00000000
        /*01a8*/ 	.short	0x0101
        /*01aa*/ 	.byte	0x3f
	.zero		1


	//   ....[22]....
        /*01ac*/ 	.word	0x00005db0
        /*01b0*/ 	.word	0x0000000b
        /*01b4*/ 	.word	0x00036048
        /*01b8*/ 	.short	0x010a
        /*01ba*/ 	.byte	0x3f
	.zero		1


	//   ....[23]....
        /*01bc*/ 	.word	0x00006620
        /*01c0*/ 	.word	0x00000002
        /*01c4*/ 	.word	0x00000000
        /*01c8*/ 	.short	0x010a
        /*01ca*/ 	.byte	0x3f
	.zero		1


	//   ....[24]....
        /*01cc*/ 	.word	0x000066d0
        /*01d0*/ 	.word	0x00000000
        /*01d4*/ 	.word	0x00000000
        /*01d8*/ 	.short	0x010a
        /*01da*/ 	.byte	0x3f
	.zero		1


	//   ....[25]....
        /*01dc*/ 	.word	0x00006780
        /*01e0*/ 	.word	0x00000000
        /*01e4*/ 	.word	0x00000000
        /*01e8*/ 	.short	0x010a
        /*01ea*/ 	.byte	0x3f
	.zero		1


	//   ....[26]....
        /*01ec*/ 	.word	0x00006830
        /*01f0*/ 	.word	0x00000000
        /*01f4*/ 	.word	0x00000000
        /*01f8*/ 	.short	0x010a
        /*01fa*/ 	.byte	0x3f
	.zero		1


	//   ....[27]....
        /*01fc*/ 	.word	0x000068e0
        /*0200*/ 	.word	0x00000000
        /*0204*/ 	.word	0x00000000
        /*0208*/ 	.short	0x010a
        /*020a*/ 	.byte	0x3f
	.zero		1


	//   ....[28]....
        /*020c*/ 	.word	0x00006990
        /*0210*/ 	.word	0x00000000
        /*0214*/ 	.word	0x00000000
        /*0218*/ 	.short	0x010a
        /*021a*/ 	.byte	0x3f
	.zero		1


	//   ....[29]....
        /*021c*/ 	.word	0x00006a40
        /*0220*/ 	.word	0x00000000
        /*0224*/ 	.word	0x00000000
        /*0228*/ 	.short	0x010a
        /*022a*/ 	.byte	0x3f
	.zero		1


	//   ....[30]....
        /*022c*/ 	.word	0x00006af0
        /*0230*/ 	.word	0x00000000
        /*0234*/ 	.word	0x00000000
        /*0238*/ 	.short	0x010a
        /*023a*/ 	.byte	0x3f
	.zero		1


	//   ....[31]....
        /*023c*/ 	.word	0x00006ba0
        /*0240*/ 	.word	0x00000004
        /*0244*/ 	.word	0x00000000
        /*0248*/ 	.short	0x010a
        /*024a*/ 	.byte	0x3f
	.zero		1


	//----- nvinfo : EIATTR_NUM_MBARRIERS
	.align		4
.L_26:
        /*024c*/ 	.byte	0x03, 0x38
        /*024e*/ 	.short	0x0012


	//----- nvinfo : EIATTR_EXIT_INSTR_OFFSETS
	.align		4
        /*0250*/ 	.byte	0x04, 0x1c
        /*0252*/ 	.short	(.L_28 - .L_27)


	//   ....[0]....
.L_27:
        /*0254*/ 	.word	0x000007a0


	//   ....[1]....
        /*0258*/ 	.word	0x00001380


	//   ....[2]....
        /*025c*/ 	.word	0x000044e0


	//   ....[3]....
        /*0260*/ 	.word	0x00004510


	//   ....[4]....
        /*0264*/ 	.word	0x00005b80


	//   ....[5]....
        /*0268*/ 	.word	0x00005bb0


	//   ....[6]....
        /*026c*/ 	.word	0x00005bd0


	//   ....[7]....
        /*0270*/ 	.word	0x00006510


	//   ....[8]....
        /*0274*/ 	.word	0x00006bd0


	//----- nvinfo : EIATTR_MAX_THREADS
	.align		4
.L_28:
        /*0278*/ 	.byte	0x04, 0x05
        /*027a*/ 	.short	(.L_30 - .L_29)
.L_29:
        /*027c*/ 	.word	0x00000100
        /*0280*/ 	.word	0x00000001
        /*0284*/ 	.word	0x00000001


	//----- nvinfo : EIATTR_CRS_STACK_SIZE
	.align		4
.L_30:
        /*0288*/ 	.byte	0x04, 0x1e
        /*028a*/ 	.short	(.L_32 - .L_31)
.L_31:
        /*028c*/ 	.word	0x00000000


	//----- nvinfo : EIATTR_CBANK_PARAM_SIZE
	.align		4
.L_32:
        /*0290*/ 	.byte	0x03, 0x19
        /*0292*/ 	.short	0x0470


	//----- nvinfo : EIATTR_PARAM_CBANK
	.align		4
        /*0294*/ 	.byte	0x04, 0x0a
        /*0296*/ 	.short	(.L_34 - .L_33)
	.align		4
.L_33:
        /*0298*/ 	.word	index@(.nv.constant0._ZN7cutlass13device_kernelINS_4conv6kernel13ConvUniversalINS1_16ConvProblemShapeILNS1_8OperatorE1ELi3EEENS1_10collective14CollectiveConvINS1_46MainloopSm90TmaGmmaWarpSpecializedImplicitGemmILS5_1ELi9ELi3EN4cute5tupleIJNSA_1CILi1EEESD_SD_EEENS1_36KernelImplicitTmaWarpSpecializedSm90ELi1EEENSB_IJNSC_ILi64EEENSC_ILi128EEENSB_IJSH_EEEEEENS_10bfloat16_tESL_NSA_8TiledMMAINSA_8MMA_AtomIJNSA_4SM904GMMA28MMA_64x128x16_F32BF16BF16_SSILNSP_5MajorE0ELSR_1ELNSP_7ScaleInE1ELSS_1EEEEEENSA_6LayoutISE_NSB_IJNSC_ILi0EEESW_SW_EEEEENSB_IJNSA_10UnderscoreESZ_SZ_EEEEENS7_6detail26Sm90ImplicitGemmTileTraitsINSA_20SM90_TMA_LOAD_IM2COLENSA_14ComposedLayoutINSA_7SwizzleILi3ELi4ELi3EEENSA_18smem_ptr_flag_bitsILi16EEENSV_INSB_IJNSB_IJNSC_ILi8EEES1A_EEENSB_IJSH_SD_EEENSB_IJSD_NSC_ILi9EEEEEEEEENSB_IJNSB_IJSH_NSC_ILi512EEEEEENSB_IJSD_SW_EEENSB_IJSW_NSC_ILi4096EEEEEEEEEEEEEvEENS13_INSA_13SM90_TMA_LOADENS15_IS17_S19_NSV_INSB_IJNSB_IJSH_NSC_ILi2EEEEEES1B_S1E_EEENSB_IJNSB_IJSD_S1J_EEES1H_NSB_IJSW_NSC_ILi8192EEEEEEEEEEEEEvEEEENS_8epilogue10collective6detail29Sm90TmaWarpSpecializedAdapterINS22_15DefaultEpilogueISL_NSB_IJNSB_IJllllEEESD_SW_EEES27_NS21_6thread17LinearCombinationISL_Li1EffLNS28_9ScaleType4KindE0ELNS_15FloatRoundStyleE2ESL_EENS_4gemm15EpilogueDefaultEEEEEvvEEEEvNT_6ParamsE)
        /*029c*/ 	.short	0x0210
        /*029e*/ 	.short	0x0470


	//----- nvinfo : EIATTR_SW_WAR
	.align		4
.L_34:
        /*02a0*/ 	.byte	0x04, 0x36
        /*02a2*/ 	.short	(.L_36 - .L_35)
.L_35:
        /*02a4*/ 	.word	0x00000008
.L_36:


//--------------------- .nv.callgraph             --------------------------
	.section	.nv.callgraph,"",@"SHT_CUDA_CALLGRAPH"
	.align	4
	.sectionentsize	8
	.align		4
        /*0000*/ 	.word	0x00000000
	.align		4
        /*0004*/ 	.word	0xffffffff
	.align		4
        /*0008*/ 	.word	0x00000000
	.align		4
        /*000c*/ 	.word	0xfffffffe
	.align		4
        /*0010*/ 	.word	0x00000000
	.align		4
        /*0014*/ 	.word	0xfffffffd
	.align		4
        /*0018*/ 	.word	0x00000000
	.align		4
        /*001c*/ 	.word	0xfffffffc


//--------------------- .nv.constant4             --------------------------
	.section	.nv.constant4,"a",@progbits
	.align	8
	.align		8
.nv.constant4:
        /*0000*/ 	.dword	_ZN39_INTERNAL_628120b0_4_k_cu_4bac1377_35864cuda3std3__45__cpo5beginE
	.align		8
        /*0008*/ 	.dword	_ZN39_INTERNAL_628120b0_4_k_cu_4bac1377_35864cuda3std3__45__cpo3endE
	.align		8
        /*0010*/ 	.dword	_ZN39_INTERNAL_628120b0_4_k_cu_4bac1377_35864cuda3std3__45__cpo6cbeginE
	.align		8
        /*0018*/ 	.dword	_ZN39_INTERNAL_628120b0_4_k_cu_4bac1377_35864cuda3std3__45__cpo4cendE
	.align		8
        /*0020*/ 	.dword	_ZN39_INTERNAL_628120b0_4_k_cu_4bac1377_35864cuda3std3__441_GLOBAL__N__628120b0_4_k_cu_4bac1377_35866ignoreE
	.align		8
        /*0028*/ 	.dword	_ZN39_INTERNAL_628120b0_4_k_cu_4bac1377_35864cuda3std3__419piecewise_constructE
	.align		8
        /*0030*/ 	.dword	_ZN39_INTERNAL_628120b0_4_k_cu_4bac1377_35864cuda3std3__48in_placeE
	.align		8
        /*0038*/ 	.dword	_ZN39_INTERNAL_628120b0_4_k_cu_4bac1377_35864cuda3std6ranges3__45__cpo4swapE
	.align		8
        /*0040*/ 	.dword	_ZN39_INTERNAL_628120b0_4_k_cu_4bac1377_35864cuda3std6ranges3__45__cpo9iter_moveE
	.align		8
        /*0048*/ 	.dword	_ZN39_INTERNAL_628120b0_4_k_cu_4bac1377_35864cute7productE
	.align		8
        /*0050*/ 	.dword	_ZN39_INTERNAL_628120b0_4_k_cu_4bac1377_35864cute1_E


//--------------------- .text._ZN7cutlass13device_kernelINS_4conv6kernel13ConvUniversalINS1_16ConvProblemShapeILNS1_8OperatorE1ELi3EEENS1_10collective14CollectiveConvINS1_46MainloopSm90TmaGmmaWarpSpecializedImplicitGemmILS5_1ELi9ELi3EN4cute5tupleIJNSA_1CILi1EEESD_SD_EEENS1_36KernelImplicitTmaWarpSpecializedSm90ELi1EEENSB_IJNSC_ILi64EEENSC_ILi128EEENSB_IJSH_EEEEEENS_10bfloat16_tESL_NSA_8TiledMMAINSA_8MMA_AtomIJNSA_4SM904GMMA28MMA_64x128x16_F32BF16BF16_SSILNSP_5MajorE0ELSR_1ELNSP_7ScaleInE1ELSS_1EEEEEENSA_6LayoutISE_NSB_IJNSC_ILi0EEESW_SW_EEEEENSB_IJNSA_10UnderscoreESZ_SZ_EEEEENS7_6detail26Sm90ImplicitGemmTileTraitsINSA_20SM90_TMA_LOAD_IM2COLENSA_14ComposedLayoutINSA_7SwizzleILi3ELi4ELi3EEENSA_18smem_ptr_flag_bitsILi16EEENSV_INSB_IJNSB_IJNSC_ILi8EEES1A_EEENSB_IJSH_SD_EEENSB_IJSD_NSC_ILi9EEEEEEEEENSB_IJNSB_IJSH_NSC_ILi512EEEEEENSB_IJSD_SW_EEENSB_IJSW_NSC_ILi4096EEEEEEEEEEEEEvEENS13_INSA_13SM90_TMA_LOADENS15_IS17_S19_NSV_INSB_IJNSB_IJSH_NSC_ILi2EEEEEES1B_S1E_EEENSB_IJNSB_IJSD_S1J_EEES1H_NSB_IJSW_NSC_ILi8192EEEEEEEEEEEEEvEEEENS_8epilogue10collective6detail29Sm90TmaWarpSpecializedAdapterINS22_15DefaultEpilogueISL_NSB_IJNSB_IJllllEEESD_SW_EEES27_NS21_6thread17LinearCombinationISL_Li1EffLNS28_9ScaleType4KindE0ELNS_15FloatRoundStyleE2ESL_EENS_4gemm15EpilogueDefaultEEEEEvvEEEEvNT_6ParamsE --------------------------
	.section	.text._ZN7cutlass13device_kernelINS_4conv6kernel13ConvUniversalINS1_16ConvProblemShapeILNS1_8OperatorE1ELi3EEENS1_10collective14CollectiveConvINS1_46MainloopSm90TmaGmmaWarpSpecializedImplicitGemmILS5_1ELi9ELi3EN4cute5tupleIJNSA_1CILi1EEESD_SD_EEENS1_36KernelImplicitTmaWarpSpecializedSm90ELi1EEENSB_IJNSC_ILi64EEENSC_ILi128EEENSB_IJSH_EEEEEENS_10bfloat16_tESL_NSA_8TiledMMAINSA_8MMA_AtomIJNSA_4SM904GMMA28MMA_64x128x16_F32BF16BF16_SSILNSP_5MajorE0ELSR_1ELNSP_7ScaleInE1ELSS_1EEEEEENSA_6LayoutISE_NSB_IJNSC_ILi0EEESW_SW_EEEEENSB_IJNSA_10UnderscoreESZ_SZ_EEEEENS7_6detail26Sm90ImplicitGemmTileTraitsINSA_20SM90_TMA_LOAD_IM2COLENSA_14ComposedLayoutINSA_7SwizzleILi3ELi4ELi3EEENSA_18smem_ptr_flag_bitsILi16EEENSV_INSB_IJNSB_IJNSC_ILi8EEES1A_EEENSB_IJSH_SD_EEENSB_IJSD_NSC_ILi9EEEEEEEEENSB_IJNSB_IJSH_NSC_ILi512EEEEEENSB_IJSD_SW_EEENSB_IJSW_NSC_ILi4096EEEEEEEEEEEEEvEENS13_INSA_13SM90_TMA_LOADENS15_IS17_S19_NSV_INSB_IJNSB_IJSH_NSC_ILi2EEEEEES1B_S1E_EEENSB_IJNSB_IJSD_S1J_EEES1H_NSB_IJSW_NSC_ILi8192EEEEEEEEEEEEEvEEEENS_8epilogue10collective6detail29Sm90TmaWarpSpecializedAdapterINS22_15DefaultEpilogueISL_NSB_IJNSB_IJllllEEESD_SW_EEES27_NS21_6thread17LinearCombinationISL_Li1EffLNS28_9ScaleType4KindE0ELNS_15FloatRoundStyleE2ESL_EENS_4gemm15EpilogueDefaultEEEEEvvEEEEvNT_6ParamsE,"ax",@progbits
	.align	128
.text._ZN7cutlass13device_kernelINS_4conv6kernel13ConvUniversalINS1_16ConvProblemShapeILNS1_8OperatorE1ELi3EEENS1_10collective14CollectiveConvINS1_46MainloopSm90TmaGmmaWarpSpecializedImplicitGemmILS5_1ELi9ELi3EN4cute5tupleIJNSA_1CILi1EEESD_SD_EEENS1_36KernelImplicitTmaWarpSpecializedSm90ELi1EEENSB_IJNSC_ILi64EEENSC_ILi128EEENSB_IJSH_EEEEEENS_10bfloat16_tESL_NSA_8TiledMMAINSA_8MMA_AtomIJNSA_4SM904GMMA28MMA_64x128x16_F32BF16BF16_SSILNSP_5MajorE0ELSR_1ELNSP_7ScaleInE1ELSS_1EEEEEENSA_6LayoutISE_NSB_IJNSC_ILi0EEESW_SW_EEEEENSB_IJNSA_10UnderscoreESZ_SZ_EEEEENS7_6detail26Sm90ImplicitGemmTileTraitsINSA_20SM90_TMA_LOAD_IM2COLENSA_14ComposedLayoutINSA_7SwizzleILi3ELi4ELi3EEENSA_18smem_ptr_flag_bitsILi16EEENSV_INSB_IJNSB_IJNSC_ILi8EEES1A_EEENSB_IJSH_SD_EEENSB_IJSD_NSC_ILi9EEEEEEEEENSB_IJNSB_IJSH_NSC_ILi512EEEEEENSB_IJSD_SW_EEENSB_IJSW_NSC_ILi4096EEEEEEEEEEEEEvEENS13_INSA_13SM90_TMA_LOADENS15_IS17_S19_NSV_INSB_IJNSB_IJSH_NSC_ILi2EEEEEES1B_S1E_EEENSB_IJNSB_IJSD_S1J_EEES1H_NSB_IJSW_NSC_ILi8192EEEEEEEEEEEEEvEEEENS_8epilogue10collective6detail29Sm90TmaWarpSpecializedAdapterINS22_15DefaultEpilogueISL_NSB_IJNSB_IJllllEEESD_SW_EEES27_NS21_6thread17LinearCombinationISL_Li1EffLNS28_9ScaleType4KindE0ELNS_15FloatRoundStyleE2ESL_EENS_4gemm15EpilogueDefaultEEEEEvvEEEEvNT_6ParamsE:
        .type           _ZN7cutlass13device_kernelINS_4conv6kernel13ConvUniversalINS1_16ConvProblemShapeILNS1_8OperatorE1ELi3EEENS1_10collective14CollectiveConvINS1_46MainloopSm90TmaGmmaWarpSpecializedImplicitGemmILS5_1ELi9ELi3EN4cute5tupleIJNSA_1CILi1EEESD_SD_EEENS1_36KernelImplicitTmaWarpSpecializedSm90ELi1EEENSB_IJNSC_ILi64EEENSC_ILi128EEENSB_IJSH_EEEEEENS_10bfloat16_tESL_NSA_8TiledMMAINSA_8MMA_AtomIJNSA_4SM904GMMA28MMA_64x128x16_F32BF16BF16_SSILNSP_5MajorE0ELSR_1ELNSP_7ScaleInE1ELSS_1EEEEEENSA_6LayoutISE_NSB_IJNSC_ILi0EEESW_SW_EEEEENSB_IJNSA_10UnderscoreESZ_SZ_EEEEENS7_6detail26Sm90ImplicitGemmTileTraitsINSA_20SM90_TMA_LOAD_IM2COLENSA_14ComposedLayoutINSA_7SwizzleILi3ELi4ELi3EEENSA_18smem_ptr_flag_bitsILi16EEENSV_INSB_IJNSB_IJNSC_ILi8EEES1A_EEENSB_IJSH_SD_EEENSB_IJSD_NSC_ILi9EEEEEEEEENSB_IJNSB_IJSH_NSC_ILi512EEEEEENSB_IJSD_SW_EEENSB_IJSW_NSC_ILi4096EEEEEEEEEEEEEvEENS13_INSA_13SM90_TMA_LOADENS15_IS17_S19_NSV_INSB_IJNSB_IJSH_NSC_ILi2EEEEEES1B_S1E_EEENSB_IJNSB_IJSD_S1J_EEES1H_NSB_IJSW_NSC_ILi8192EEEEEEEEEEEEEvEEEENS_8epilogue10collective6detail29Sm90TmaWarpSpecializedAdapterINS22_15DefaultEpilogueISL_NSB_IJNSB_IJllllEEESD_SW_EEES27_NS21_6thread17LinearCombinationISL_Li1EffLNS28_9ScaleType4KindE0ELNS_15FloatRoundStyleE2ESL_EENS_4gemm15EpilogueDefaultEEEEEvvEEEEvNT_6ParamsE,@function
        .size           _ZN7cutlass13device_kernelINS_4conv6kernel13ConvUniversalINS1_16ConvProblemShapeILNS1_8OperatorE1ELi3EEENS1_10collective14CollectiveConvINS1_46MainloopSm90TmaGmmaWarpSpecializedImplicitGemmILS5_1ELi9ELi3EN4cute5tupleIJNSA_1CILi1EEESD_SD_EEENS1_36KernelImplicitTmaWarpSpecializedSm90ELi1EEENSB_IJNSC_ILi64EEENSC_ILi128EEENSB_IJSH_EEEEEENS_10bfloat16_tESL_NSA_8TiledMMAINSA_8MMA_AtomIJNSA_4SM904GMMA28MMA_64x128x16_F32BF16BF16_SSILNSP_5MajorE0ELSR_1ELNSP_7ScaleInE1ELSS_1EEEEEENSA_6LayoutISE_NSB_IJNSC_ILi0EEESW_SW_EEEEENSB_IJNSA_10UnderscoreESZ_SZ_EEEEENS7_6detail26Sm90ImplicitGemmTileTraitsINSA_20SM90_TMA_LOAD_IM2COLENSA_14ComposedLayoutINSA_7SwizzleILi3ELi4ELi3EEENSA_18smem_ptr_flag_bitsILi16EEENSV_INSB_IJNSB_IJNSC_ILi8EEES1A_EEENSB_IJSH_SD_EEENSB_IJSD_NSC_ILi9EEEEEEEEENSB_IJNSB_IJSH_NSC_ILi512EEEEEENSB_IJSD_SW_EEENSB_IJSW_NSC_ILi4096EEEEEEEEEEEEEvEENS13_INSA_13SM90_TMA_LOADENS15_IS17_S19_NSV_INSB_IJNSB_IJSH_NSC_ILi2EEEEEES1B_S1E_EEENSB_IJNSB_IJSD_S1J_EEES1H_NSB_IJSW_NSC_ILi8192EEEEEEEEEEEEEvEEEENS_8epilogue10collective6detail29Sm90TmaWarpSpecializedAdapterINS22_15DefaultEpilogueISL_NSB_IJNSB_IJllllEEESD_SW_EEES27_NS21_6thread17LinearCombinationISL_Li1EffLNS28_9ScaleType4KindE0ELNS_15FloatRoundStyleE2ESL_EENS_4gemm15EpilogueDefaultEEEEEvvEEEEvNT_6ParamsE,(.L_x_163 - _ZN7cutlass13device_kernelINS_4conv6kernel13ConvUniversalINS1_16ConvProblemShapeILNS1_8OperatorE1ELi3EEENS1_10collective14CollectiveConvINS1_46MainloopSm90TmaGmmaWarpSpecializedImplicitGemmILS5_1ELi9ELi3EN4cute5tupleIJNSA_1CILi1EEESD_SD_EEENS1_36KernelImplicitTmaWarpSpecializedSm90ELi1EEENSB_IJNSC_ILi64EEENSC_ILi128EEENSB_IJSH_EEEEEENS_10bfloat16_tESL_NSA_8TiledMMAINSA_8MMA_AtomIJNSA_4SM904GMMA28MMA_64x128x16_F32BF16BF16_SSILNSP_5MajorE0ELSR_1ELNSP_7ScaleInE1ELSS_1EEEEEENSA_6LayoutISE_NSB_IJNSC_ILi0EEESW_SW_EEEEENSB_IJNSA_10UnderscoreESZ_SZ_EEEEENS7_6detail26Sm90ImplicitGemmTileTraitsINSA_20SM90_TMA_LOAD_IM2COLENSA_14ComposedLayoutINSA_7SwizzleILi3ELi4ELi3EEENSA_18smem_ptr_flag_bitsILi16EEENSV_INSB_IJNSB_IJNSC_ILi8EEES1A_EEENSB_IJSH_SD_EEENSB_IJSD_NSC_ILi9EEEEEEEEENSB_IJNSB_IJSH_NSC_ILi512EEEEEENSB_IJSD_SW_EEENSB_IJSW_NSC_ILi4096EEEEEEEEEEEEEvEENS13_INSA_13SM90_TMA_LOADENS15_IS17_S19_NSV_INSB_IJNSB_IJSH_NSC_ILi2EEEEEES1B_S1E_EEENSB_IJNSB_IJSD_S1J_EEES1H_NSB_IJSW_NSC_ILi8192EEEEEEEEEEEEEvEEEENS_8epilogue10collective6detail29Sm90TmaWarpSpecializedAdapterINS22_15DefaultEpilogueISL_NSB_IJNSB_IJllllEEESD_SW_EEES27_NS21_6thread17LinearCombinationISL_Li1EffLNS28_9ScaleType4KindE0ELNS_15FloatRoundStyleE2ESL_EENS_4gemm15EpilogueDefaultEEEEEvvEEEEvNT_6ParamsE)
        .other          _ZN7cutlass13device_kernelINS_4conv6kernel13ConvUniversalINS1_16ConvProblemShapeILNS1_8OperatorE1ELi3EEENS1_10collective14CollectiveConvINS1_46MainloopSm90TmaGmmaWarpSpecializedImplicitGemmILS5_1ELi9ELi3EN4cute5tupleIJNSA_1CILi1EEESD_SD_EEENS1_36KernelImplicitTmaWarpSpecializedSm90ELi1EEENSB_IJNSC_ILi64EEENSC_ILi128EEENSB_IJSH_EEEEEENS_10bfloat16_tESL_NSA_8TiledMMAINSA_8MMA_AtomIJNSA_4SM904GMMA28MMA_64x128x16_F32BF16BF16_SSILNSP_5MajorE0ELSR_1ELNSP_7ScaleInE1ELSS_1EEEEEENSA_6LayoutISE_NSB_IJNSC_ILi0EEESW_SW_EEEEENSB_IJNSA_10UnderscoreESZ_SZ_EEEEENS7_6detail26Sm90ImplicitGemmTileTraitsINSA_20SM90_TMA_LOAD_IM2COLENSA_14ComposedLayoutINSA_7SwizzleILi3ELi4ELi3EEENSA_18smem_ptr_flag_bitsILi16EEENSV_INSB_IJNSB_IJNSC_ILi8EEES1A_EEENSB_IJSH_SD_EEENSB_IJSD_NSC_ILi9EEEEEEEEENSB_IJNSB_IJSH_NSC_ILi512EEEEEENSB_IJSD_SW_EEENSB_IJSW_NSC_ILi4096EEEEEEEEEEEEEvEENS13_INSA_13SM90_TMA_LOADENS15_IS17_S19_NSV_INSB_IJNSB_IJSH_NSC_ILi2EEEEEES1B_S1E_EEENSB_IJNSB_IJSD_S1J_EEES1H_NSB_IJSW_NSC_ILi8192EEEEEEEEEEEEEvEEEENS_8epilogue10collective6detail29Sm90TmaWarpSpecializedAdapterINS22_15DefaultEpilogueISL_NSB_IJNSB_IJllllEEESD_SW_EEES27_NS21_6thread17LinearCombinationISL_Li1EffLNS28_9ScaleType4KindE0ELNS_15FloatRoundStyleE2ESL_EENS_4gemm15EpilogueDefaultEEEEEvvEEEEvNT_6ParamsE,@"STO_CUDA_ENTRY STV_DEFAULT"
_ZN7cutlass13device_kernelINS_4conv6kernel13ConvUniversalINS1_16ConvProblemShapeILNS1_8OperatorE1ELi3EEENS1_10collective14CollectiveConvINS1_46MainloopSm90TmaGmmaWarpSpecializedImplicitGemmILS5_1ELi9ELi3EN4cute5tupleIJNSA_1CILi1EEESD_SD_EEENS1_36KernelImplicitTmaWarpSpecializedSm90ELi1EEENSB_IJNSC_ILi64EEENSC_ILi128EEENSB_IJSH_EEEEEENS_10bfloat16_tESL_NSA_8TiledMMAINSA_8MMA_AtomIJNSA_4SM904GMMA28MMA_64x128x16_F32BF16BF16_SSILNSP_5MajorE0ELSR_1ELNSP_7ScaleInE1ELSS_1EEEEEENSA_6LayoutISE_NSB_IJNSC_ILi0EEESW_SW_EEEEENSB_IJNSA_10UnderscoreESZ_SZ_EEEEENS7_6detail26Sm90ImplicitGemmTileTraitsINSA_20SM90_TMA_LOAD_IM2COLENSA_14ComposedLayoutINSA_7SwizzleILi3ELi4ELi3EEENSA_18smem_ptr_flag_bitsILi16EEENSV_INSB_IJNSB_IJNSC_ILi8EEES1A_EEENSB_IJSH_SD_EEENSB_IJSD_NSC_ILi9EEEEEEEEENSB_IJNSB_IJSH_NSC_ILi512EEEEEENSB_IJSD_SW_EEENSB_IJSW_NSC_ILi4096EEEEEEEEEEEEEvEENS13_INSA_13SM90_TMA_LOADENS15_IS17_S19_NSV_INSB_IJNSB_IJSH_NSC_ILi2EEEEEES1B_S1E_EEENSB_IJNSB_IJSD_S1J_EEES1H_NSB_IJSW_NSC_ILi8192EEEEEEEEEEEEEvEEEENS_8epilogue10collective6detail29Sm90TmaWarpSpecializedAdapterINS22_15DefaultEpilogueISL_NSB_IJNSB_IJllllEEESD_SW_EEES27_NS21_6thread17LinearCombinationISL_Li1EffLNS28_9ScaleType4KindE0ELNS_15FloatRoundStyleE2ESL_EENS_4gemm15EpilogueDefaultEEEEEvvEEEEvNT_6ParamsE:
[----:B------:R-:W-:Y:S01]  /*0000*/  LDC R1, c[0x0][0x28] ;  /* 0x00000a00ff017b82 */ /* 0x000fe20000000800 */
[----:B------:R-:W0:Y:S01]  /*0010*/  S2R R8, SR_TID.X ;  /* 0x0000000000087919 */ /* 0x000e220000002100 */
[----:B------:R-:W-:Y:S01]  /*0020*/  ELECT P0, URZ, PT ;  /* 0x00000000003f782f */ /* 0x000fe20003800000 */
[----:B------:R-:W-:Y:S01]  /*0030*/  BSSY B0, `(.L_x_0) ;  /* 0x000000f000007945 */ /* 0x000fe20003800000 */
[--C-:B0-----:R-:W-:Y:S02]  /*0040*/  SHF.R.U32.HI R0, RZ, 0x5, R8.reuse ;  /* 0x00000005ff007819 */ /* 0x101fe40000011608 */
[----:B------:R-:W-:-:S03]  /*0050*/  SHF.R.U32.HI R3, RZ, 0x7, R8 ;  /* 0x00000007ff037819 */ /* 0x000fc60000011608 */
[----:B------:R-:W0:Y:S04]  /*0060*/  SHFL.IDX PT, R2, R0, RZ, 0x1f ;  /* 0x00001fff00027589 */ /* 0x000e2800000e0000 */
[----:B------:R1:W2:Y:S01]  /*0070*/  SHFL.IDX PT, R7, R3, RZ, 0x1f ;  /* 0x00001fff03077589 */ /* 0x0002a200000e0000 */
[----:B0-----:R-:W-:-:S13]  /*0080*/  ISETP.NE.OR P0, PT, R2, RZ, !P0 ;  /* 0x000000ff0200720c */ /* 0x001fda0004705670 */
[----:B-12---:R-:W-:Y:S05]  /*0090*/  @P0 BRA `(.L_x_1) ;  /* 0x0000000000200947 */ /* 0x006fea0003800000 */
[----:B------:R-:W-:Y:S02]  /*00a0*/  ULDC.64 UR4, c[0x0][0x198] ;  /* 0x0000660000047ab9 */ /* 0x000fe40000000a00 */
[----:B------:R-:W-:Y:S02]  /*00b0*/  UIADD3 UR6, UP0, UR4, 0xf0, URZ ;  /* 0x000000f004067890 */ /* 0x000fe4000ff1e03f */
[----:B------:R-:W-:Y:S02]  /*00c0*/  UIADD3 UR4, UP1, UR4, 0x270, URZ ;  /* 0x0000027004047890 */ /* 0x000fe4000ff3e03f */
[----:B------:R-:W-:Y:S02]  /*00d0*/  UIADD3.X UR7, URZ, UR5, URZ, UP0, !UPT ;  /* 0x000000053f077290 */ /* 0x000fe400087fe43f */
[----:B------:R-:W-:-:S07]  /*00e0*/  UIADD3.X UR5, URZ, UR5, URZ, UP1, !UPT ;  /* 0x000000053f057290 */ /* 0x000fce0008ffe43f */
[----:B------:R0:W-:Y:S02]  /*00f0*/  UTMACCTL.PF [UR6] ;  /* 0x00000000060079b9 */ /* 0x0001e40008040000 */
[----:B------:R0:W-:Y:S02]  /*0100*/  UTMACCTL.PF [UR4] ;  /* 0x00000000040079b9 */ /* 0x0001e40008040000 */
[----:B0-----:R-:W-:Y:S01]  /*0110*/  NOP ;  /* 0x0000000000007918 */ /* 0x001fe20000000000 */
.L_x_1:
[----:B------:R-:W-:Y:S05]  /*0120*/  BSYNC B0 ;  /* 0x0000000000007941 */ /* 0x000fea0003800000 */
.L_x_0:
[----:B------:R-:W0:Y:S01]  /*0130*/  SHFL.IDX PT, R0, R0, RZ, 0x1f ;  /* 0x00001fff00007589 */ /* 0x000e2200000e0000 */
[----:B------:R-:W-:-:S04]  /*0140*/  SHF.R.S32.HI R3, RZ, 0x1f, R2 ;  /* 0x0000001fff037819 */ /* 0x000fc80000011402 */
[----:B------:R-:W-:Y:S02]  /*0150*/  LEA.HI R3, R3, R2, RZ, 0x2 ;  /* 0x0000000203037211 */ /* 0x000fe400078f10ff */
[----:B0-----:R-:W-:-:S13]  /*0160*/  ISETP.NE.AND P0, PT, R0, RZ, PT ;  /* 0x000000ff0000720c */ /* 0x001fda0003f05270 */
[----:B------:R-:W-:Y:S05]  /*0170*/  @P0 BRA `(.L_x_2) ;  /* 0x00000000008c0947 */ /* 0x000fea0003800000 */
[----:B------:R-:W-:Y:S01]  /*0180*/  ELECT P0, URZ, PT ;  /* 0x00000000003f782f */ /* 0x000fe20003800000 */
[----:B------:R-:W-:-:S12]  /*0190*/  BSSY B0, `(.L_x_2) ;  /* 0x0000021000007945 */ /* 0x000fd80003800000 */
[----:B------:R-:W-:Y:S05]  /*01a0*/  @!P0 BRA `(.L_x_3) ;  /* 0x00000000007c8947 */ /* 0x000fea0003800000 */
[----:B------:R-:W0:Y:S01]  /*01b0*/  S2UR UR8, SR_CgaCtaId ;  /* 0x00000000000879c3 */ /* 0x000e220000008800 */
[----:B------:R-:W-:Y:S01]  /*01c0*/  UMOV UR4, 0x400 ;  /* 0x0000040000047882 */ /* 0x000fe20000000000 */
[----:B------:R-:W-:Y:S01]  /*01d0*/  UMOV UR5, 0x1 ;  /* 0x0000000100057882 */ /* 0x000fe20000000000 */
[----:B------:R-:W-:Y:S02]  /*01e0*/  UMOV UR6, 0x80 ;  /* 0x0000008000067882 */ /* 0x000fe40000000000 */
[----:B------:R-:W-:-:S04]  /*01f0*/  UIADD3 UR6, -UR6, 0x100000, URZ ;  /* 0x0010000006067890 */ /* 0x000fc8000fffe13f */
[----:B------:R-:W-:Y:S02]  /*0200*/  USHF.L.U32 UR7, UR6, 0xb, URZ ;  /* 0x0000000b06077899 */ /* 0x000fe4000800063f */
[----:B------:R-:W-:Y:S02]  /*0210*/  USHF.L.U32 UR6, UR6, 0x1, URZ ;  /* 0x0000000106067899 */ /* 0x000fe4000800063f */
[----:B0-----:R-:W-:Y:S02]  /*0220*/  ULEA UR8, UR8, UR4, 0x18 ;  /* 0x0000000408087291 */ /* 0x001fe4000f8ec03f */
[----:B------:R-:W-:-:S04]  /*0230*/  UIADD3 UR4, -UR5, 0x100000, URZ ;  /* 0x0010000005047890 */ /* 0x000fc8000fffe13f */
[----:B------:R-:W-:Y:S02]  /*0240*/  USHF.L.U32 UR5, UR4, 0xb, URZ ;  /* 0x0000000b04057899 */ /* 0x000fe4000800063f */
[----:B------:R-:W-:Y:S01]  /*0250*/  USHF.L.U32 UR4, UR4, 0x1, URZ ;  /* 0x0000000104047899 */ /* 0x000fe2000800063f */
[----:B------:R-:W0:Y:S11]  /*0260*/  FENCE.VIEW.ASYNC.S ;  /* 0x00000000000073c6 */ /* 0x000e360000000000 */
[----:B0-----:R0:W1:Y:S01]  /*0270*/  SYNCS.EXCH.64 URZ, [UR8+0x36000], UR4 ;  /* 0x03600004083f75b2 */ /* 0x0010620008000100 */
[----:B------:R0:W2:Y:S01]  /*0280*/  SYNCS.EXCH.64 URZ, [UR8+0x36048], UR6 ;  /* 0x03604806083f75b2 */ /* 0x0000a20008000100 */
[----:B------:R0:W3:Y:S01]  /*0290*/  SYNCS.EXCH.64 URZ, [UR8+0x36008], UR4 ;  /* 0x03600804083f75b2 */ /* 0x0000e20008000100 */
[----:B------:R0:W4:Y:S01]  /*02a0*/  SYNCS.EXCH.64 URZ, [UR8+0x36050], UR6 ;  /* 0x03605006083f75b2 */ /* 0x0001220008000100 */
[----:B------:R0:W0:Y:S01]  /*02b0*/  SYNCS.EXCH.64 URZ, [UR8+0x36010], UR4 ;  /* 0x03601004083f75b2 */ /* 0x0000220008000100 */
        /* <DEDUP_REMOVED lines=13> */
[----:B------:R-:W-:Y:S01]  /*0390*/  NOP ;  /* 0x0000000000007918 */ /* 0x000fe20000000000 */
.L_x_3:
[----:B0-----:R-:W-:Y:S05]  /*03a0*/  BSYNC B0 ;  /* 0x0000000000007941 */ /* 0x001fea0003800000 */
.L_x_2:
[----:B------:R-:W-:Y:S01]  /*03b0*/  ULDC.64 UR4, c[0x0][0x618] ;  /* 0x0001860000047ab9 */ /* 0x000fe20000000a00 */
[----:B------:R-:W-:Y:S01]  /*03c0*/  LOP3.LUT R3, R3, 0xfffffffc, RZ, 0xc0, !PT ;  /* 0xfffffffc03037812 */ /* 0x000fe200078ec0ff */
[----:B------:R-:W-:Y:S01]  /*03d0*/  NOP ;  /* 0x0000000000007918 */ /* 0x000fe20000000000 */
[----:B------:R-:W-:Y:S01]  /*03e0*/  ISETP.NE.U32.AND P0, PT, RZ, UR4, PT ;  /* 0x00000004ff007c0c */ /* 0x000fe2000bf05070 */
[----:B------:R-:W-:Y:S01]  /*03f0*/  NOP ;  /* 0x0000000000007918 */ /* 0x000fe20000000000 */
[----:B-1234-:R-:W-:Y:S01]  /*0400*/  BAR.SYNC.DEFER_BLOCKING 0x0 ;  /* 0x0000000000007b1d */ /* 0x01efe20000010000 */
[----:B------:R-:W-:Y:S01]  /*0410*/  IMAD.IADD R6, R2, 0x1, -R3 ;  /* 0x0000000102067824 */ /* 0x000fe200078e0a03 */
[----:B------:R-:W-:Y:S02]  /*0420*/  ISETP.NE.AND.EX P0, PT, RZ, UR5, PT, P0 ;  /* 0x00000005ff007c0c */ /* 0x000fe4000bf05300 */
[C---:B------:R-:W-:Y:S02]  /*0430*/  ISETP.NE.AND P2, PT, R7.reuse, 0x1, PT ;  /* 0x000000010700780c */ /* 0x040fe40003f45270 */
[----:B------:R-:W-:Y:S01]  /*0440*/  LOP3.LUT P1, RZ, R7, R6, RZ, 0xfc, !PT ;  /* 0x0000000607ff7212 */ /* 0x000fe2000782fcff */
[----:B------:R-:W-:-:S03]  /*0450*/  ULDC.64 UR12, c[0x0][0x208] ;  /* 0x00008200000c7ab9 */ /* 0x000fc60000000a00 */
[----:B------:R-:W-:-:S04]  /*0460*/  SEL R2, RZ, 0x1, P1 ;  /* 0x00000001ff027807 */ /* 0x000fc80000800000 */
[----:B------:R-:W-:Y:S01]  /*0470*/  SEL R2, R2, 0x2, P2 ;  /* 0x0000000202027807 */ /* 0x000fe20001000000 */
[----:B------:R-:W-:Y:S06]  /*0480*/  @!P0 BRA `(.L_x_4) ;  /* 0x00000000001c8947 */ /* 0x000fec0003800000 */
[----:B------:R-:W0:Y:S02]  /*0490*/  LDC.64 R4, c[0x0][0x618] ;  /* 0x00018600ff047b82 */ /* 0x000e240000000a00 */
[----:B0-----:R-:W2:Y:S02]  /*04a0*/  LDG.E.64 R4, desc[UR12][R4.64] ;  /* 0x0000000c04047981 */ /* 0x001ea4000c1e1b00 */
[----:B--2---:R-:W-:-:S04]  /*04b0*/  ISETP.NE.U32.AND P0, PT, R4, RZ, PT ;  /* 0x000000ff0400720c */ /* 0x004fc80003f05070 */
[----:B------:R-:W-:-:S13]  /*04c0*/  ISETP.NE.AND.EX P0, PT, R5, RZ, PT, P0 ;  /* 0x000000ff0500720c */ /* 0x000fda0003f05300 */
[----:B------:R-:W-:Y:S05]  /*04d0*/  @!P0 BRA `(.L_x_4) ;  /* 0x0000000000088947 */ /* 0x000fea0003800000 */
[----:B------:R2:W5:Y:S01]  /*04e0*/  LD.E R0, desc[UR12][R4.64] ;  /* 0x0000000c04007980 */ /* 0x000562000c101900 */
[----:B------:R-:W-:Y:S05]  /*04f0*/  BRA `(.L_x_5) ;  /* 0x0000000000207947 */ /* 0x000fea0003800000 */
.L_x_4:
[----:B------:R-:W-:Y:S02]  /*0500*/  ULDC.64 UR4, c[0x0][0x608] ;  /* 0x0001820000047ab9 */ /* 0x000fe40000000a00 */
[----:B------:R-:W-:-:S04]  /*0510*/  ISETP.NE.U32.AND P0, PT, RZ, UR4, PT ;  /* 0x00000004ff007c0c */ /* 0x000fc8000bf05070 */
[----:B------:R-:W-:-:S13]  /*0520*/  ISETP.NE.AND.EX P0, PT, RZ, UR5, PT, P0 ;  /* 0x00000005ff007c0c */ /* 0x000fda000bf05300 */
[----:B------:R-:W-:Y:S05]  /*0530*/  @!P0 BRA `(.L_x_6) ;  /* 0x00000000000c8947 */ /* 0x000fea0003800000 */
[----:B------:R-:W0:Y:S02]  /*0540*/  LDC.64 R4, c[0x0][0x608] ;  /* 0x00018200ff047b82 */ /* 0x000e240000000a00 */
[----:B0-----:R0:W5:Y:S01]  /*0550*/  LDG.E R0, desc[UR12][R4.64] ;  /* 0x0000000c04007981 */ /* 0x001162000c1e1900 */
[----:B------:R-:W-:Y:S05]  /*0560*/  BRA `(.L_x_5) ;  /* 0x0000000000047947 */ /* 0x000fea0003800000 */
.L_x_6:
[----:B------:R-:W1:Y:S02]  /*0570*/  LDC R0, c[0x0][0x600] ;  /* 0x00018000ff007b82 */ /* 0x000e640000000800 */
.L_x_5:
[----:B------:R-:W-:Y:S02]  /*0580*/  ULDC.64 UR4, c[0x0][0x620] ;  /* 0x0001880000047ab9 */ /* 0x000fe40000000a00 */
[----:B------:R-:W-:-:S04]  /*0590*/  ISETP.NE.U32.AND P0, PT, RZ, UR4, PT ;  /* 0x00000004ff007c0c */ /* 0x000fc8000bf05070 */
[----:B------:R-:W-:-:S13]  /*05a0*/  ISETP.NE.AND.EX P0, PT, RZ, UR5, PT, P0 ;  /* 0x00000005ff007c0c */ /* 0x000fda000bf05300 */
[----:B------:R-:W-:Y:S05]  /*05b0*/  @!P0 BRA `(.L_x_7) ;  /* 0x00000000001c8947 */ /* 0x000fea0003800000 */
[----:B0-2---:R-:W0:Y:S02]  /*05c0*/  LDC.64 R4, c[0x0][0x620] ;  /* 0x00018800ff047b82 */ /* 0x005e240000000a00 */
[----:B0-----:R-:W2:Y:S02]  /*05d0*/  LDG.E.64 R4, desc[UR12][R4.64] ;  /* 0x0000000c04047981 */ /* 0x001ea4000c1e1b00 */
[----:B--2---:R-:W-:-:S04]  /*05e0*/  ISETP.NE.U32.AND P0, PT, R4, RZ, PT ;  /* 0x000000ff0400720c */ /* 0x004fc80003f05070 */
[----:B------:R-:W-:-:S13]  /*05f0*/  ISETP.NE.AND.EX P0, PT, R5, RZ, PT, P0 ;  /* 0x000000ff0500720c */ /* 0x000fda0003f05300 */
[----:B------:R-:W-:Y:S05]  /*0600*/  @!P0 BRA `(.L_x_7) ;  /* 0x0000000000088947 */ /* 0x000fea0003800000 */
[----:B------:R0:W5:Y:S01]  /*0610*/  LD.E R3, desc[UR12][R4.64] ;  /* 0x0000000c04037980 */ /* 0x000162000c101900 */
[----:B------:R-:W-:Y:S05]  /*0620*/  BRA `(.L_x_8) ;  /* 0x0000000000207947 */ /* 0x000fea0003800000 */
.L_x_7:
[----:B------:R-:W-:Y:S02]  /*0630*/  ULDC.64 UR4, c[0x0][0x610] ;  /* 0x0001840000047ab9 */ /* 0x000fe40000000a00 */
[----:B------:R-:W-:-:S04]  /*0640*/  ISETP.NE.U32.AND P0, PT, RZ, UR4, PT ;  /* 0x00000004ff007c0c */ /* 0x000fc8000bf05070 */
[----:B------:R-:W-:-:S13]  /*0650*/  ISETP.NE.AND.EX P0, PT, RZ, UR5, PT, P0 ;  /* 0x00000005ff007c0c */ /* 0x000fda000bf05300 */
[----:B------:R-:W-:Y:S05]  /*0660*/  @!P0 BRA `(.L_x_9) ;  /* 0x00000000000c8947 */ /* 0x000fea0003800000 */
[----:B0-2---:R-:W0:Y:S02]  /*0670*/  LDC.64 R4, c[0x0][0x610] ;  /* 0x00018400ff047b82 */ /* 0x005e240000000a00 */
[----:B0-----:R4:W5:Y:S01]  /*0680*/  LDG.E R3, desc[UR12][R4.64] ;  /* 0x0000000c04037981 */ /* 0x001962000c1e1900 */
[----:B------:R-:W-:Y:S05]  /*0690*/  BRA `(.L_x_8) ;  /* 0x0000000000047947 */ /* 0x000fea0003800000 */
.L_x_9:
[----:B------:R-:W3:Y:S02]  /*06a0*/  LDC R3, c[0x0][0x604] ;  /* 0x00018100ff037b82 */ /* 0x000ee40000000800 */
.L_x_8:
[----:B0-2-4-:R-:W0:Y:S01]  /*06b0*/  LDC R4, c[0x0][0x3e8] ;  /* 0x0000fa00ff047b82 */ /* 0x015e220000000800 */
[----:B------:R-:W2:Y:S01]  /*06c0*/  S2R R5, SR_CTAID.X ;  /* 0x0000000000057919 */ /* 0x000ea20000002500 */
[----:B------:R-:W-:Y:S01]  /*06d0*/  ULDC UR4, c[0x0][0x3dc] ;  /* 0x0000f70000047ab9 */ /* 0x000fe20000000800 */
[----:B------:R-:W-:Y:S01]  /*06e0*/  ISETP.NE.AND P0, PT, R7, RZ, PT ;  /* 0x000000ff0700720c */ /* 0x000fe20003f05270 */
[----:B------:R-:W-:Y:S01]  /*06f0*/  UIADD3 UR4, UR4, 0x3f, URZ ;  /* 0x0000003f04047890 */ /* 0x000fe2000fffe03f */
[----:B------:R-:W4:Y:S01]  /*0700*/  S2R R9, SR_CTAID.Y ;  /* 0x0000000000097919 */ /* 0x000f220000002600 */
[----:B------:R-:W-:Y:S02]  /*0710*/  ULDC.64 UR6, c[0x0][0x3e0] ;  /* 0x0000f80000067ab9 */ /* 0x000fe40000000a00 */
[----:B------:R-:W-:Y:S02]  /*0720*/  USHF.R.S32.HI UR5, URZ, 0x1f, UR4 ;  /* 0x0000001f3f057899 */ /* 0x000fe40008011404 */
[----:B------:R-:W-:-:S02]  /*0730*/  UIMAD UR6, UR7, UR6, URZ ;  /* 0x00000006070672a4 */ /* 0x000fc4000f8e023f */
[----:B------:R-:W-:-:S04]  /*0740*/  ULEA.HI UR5, UR5, UR4, URZ, 0x6 ;  /* 0x0000000405057291 */ /* 0x000fc8000f8f303f */
[----:B------:R-:W-:Y:S01]  /*0750*/  USHF.R.S32.HI UR15, URZ, 0x6, UR5 ;  /* 0x000000063f0f7899 */ /* 0x000fe20008011405 */
[----:B0-----:R-:W-:-:S05]  /*0760*/  IMAD R4, R4, UR6, RZ ;  /* 0x0000000604047c24 */ /* 0x001fca000f8e02ff */
[----:B------:R-:W-:Y:S01]  /*0770*/  IMAD R4, R4, UR15, RZ ;  /* 0x0000000f04047c24 */ /* 0x000fe2000f8e02ff */
[----:B--2-4-:R-:W-:Y:S06]  /*0780*/  @!P0 BRA `(.L_x_10) ;  /* 0x00000054000c8947 */ /* 0x014fec0003800000 */
[----:B------:R-:W-:-:S13]  /*0790*/  ISETP.NE.AND P0, PT, R7, 0x1, PT ;  /* 0x000000010700780c */ /* 0x000fda0003f05270 */
[----:B------:R-:W-:Y:S05]  /*07a0*/  @P0 EXIT ;  /* 0x000000000000094d */ /* 0x000fea0003800000 */
[----:B------:R-:W-:Y:S01]  /*07b0*/  ISETP.GE.AND P0, PT, R4, 0x1, PT ;  /* 0x000000010400780c */ /* 0x000fe20003f06270 */
[----:B------:R-:W-:Y:S01]  /*07c0*/  UMOV UR4, URZ ;  /* 0x0000003f00047c82 */ /* 0x000fe20008000000 */
[----:B------:R-:W-:Y:S02]  /*07d0*/  CS2R R86, SRZ ;  /* 0x0000000000567805 */ /* 0x000fe4000001ff00 */
[----:B------:R-:W-:Y:S02]  /*07e0*/  CS2R R24, SRZ ;  /* 0x0000000000187805 */ /* 0x000fe4000001ff00 */
[----:B------:R-:W-:Y:S02]  /*07f0*/  CS2R R26, SRZ ;  /* 0x00000000001a7805 */ /* 0x000fe4000001ff00 */
[----:B------:R-:W-:Y:S02]  /*0800*/  CS2R R28, SRZ ;  /* 0x00000000001c7805 */ /* 0x000fe4000001ff00 */
[----:B------:R-:W-:-:S02]  /*0810*/  CS2R R30, SRZ ;  /* 0x00000000001e7805 */ /* 0x000fc4000001ff00 */
[----:B------:R-:W-:Y:S02]  /*0820*/  CS2R R32, SRZ ;  /* 0x0000000000207805 */ /* 0x000fe4000001ff00 */
        /* <DEDUP_REMOVED lines=25> */
[----:B------:R-:W-:Y:S01]  /*09c0*/  CS2R R84, SRZ ;  /* 0x0000000000547805 */ /* 0x000fe2000001ff00 */
[----:B------:R-:W-:Y:S06]  /*09d0*/  @!P0 BRA `(.L_x_11) ;  /* 0x0000000000a88947 */ /* 0x000fec0003800000 */
[----:B------:R-:W-:-:S04]  /*09e0*/  LOP3.LUT R5, R2, 0x1, RZ, 0xfc, !PT ;  /* 0x0000000102057812 */ /* 0x000fc800078efcff */
[----:B------:R-:W-:-:S13]  /*09f0*/  ISETP.NE.AND P0, PT, R5, 0x3, PT ;  /* 0x000000030500780c */ /* 0x000fda0003f05270 */
[----:B------:R-:W-:Y:S05]  /*0a00*/  @!P0 BRA `(.L_x_12) ;  /* 0x0000000000048947 */ /* 0x000fea0003800000 */
[----:B------:R-:W-:Y:S01]  /*0a10*/  BPT.TRAP 0x1 ;  /* 0x000000040000795c */ /* 0x000fe20000300000 */
.L_x_12:
[----:B------:R-:W0:Y:S01]  /*0a20*/  S2UR UR5, SR_CgaCtaId ;  /* 0x00000000000579c3 */ /* 0x000e220000008800 */
[----:B------:R-:W-:Y:S01]  /*0a30*/  SHF.L.U32 R5, RZ, 0x1f, RZ ;  /* 0x0000001fff057819 */ /* 0x000fe200000006ff */
[----:B------:R-:W-:Y:S02]  /*0a40*/  UMOV UR4, 0x400 ;  /* 0x0000040000047882 */ /* 0x000fe40000000000 */
[----:B0-----:R-:W-:-:S12]  /*0a50*/  ULEA UR4, UR5, UR4, 0x18 ;  /* 0x0000000405047291 */ /* 0x001fd8000f8ec03f */
.L_x_13:
[----:B0-----:R-:W-:-:S04]  /*0a60*/  IMAD.U32 R6, RZ, RZ, UR4 ;  /* 0x00000004ff067e24 */ /* 0x001fc8000f8e00ff */
[----:B------:R0:W2:Y:S03]  /*0a70*/  SYNCS.PHASECHK.TRANS64.TRYWAIT P0, [R6+URZ+0x36000], R5 ;  /* 0x03600005060075a7 */ /* 0x0000a6000800017f */
[----:B--2---:R-:W-:Y:S05]  /*0a80*/  @!P0 NANOSLEEP.SYNCS 0x989680 ;  /* 0x009896800000895d */ /* 0x004fea0003900000 */
[----:B------:R-:W2:Y:S02]  /*0a90*/  @!P0 SYNCS.PHASECHK.TRANS64 P0, [R6+URZ+0x36000], R5 ;  /* 0x03600005060085a7 */ /* 0x000ea4000800007f */
[----:B--2---:R-:W-:Y:S05]  /*0aa0*/  @!P0 BRA `(.L_x_13) ;  /* 0xfffffffc00ec8947 */ /* 0x004fea000383ffff */
[----:B------:R-:W-:Y:S01]  /*0ab0*/  UIADD3 UR5, UR4, 0x12000, URZ ;  /* 0x0001200004057890 */ /* 0x000fe2000fffe03f */
[----:B------:R-:W-:Y:S01]  /*0ac0*/  WARPGROUP.ARRIVE ;  /* 0x00000000000079c5 */ /* 0x000fe20000000000 */
[----:B------:R-:W-:Y:S02]  /*0ad0*/  USHF.R.U32.HI UR4, URZ, 0x4, UR4 ;  /* 0x000000043f047899 */ /* 0x000fe40008011604 */
[----:B------:R-:W-:Y:S02]  /*0ae0*/  USHF.R.U32.HI UR5, URZ, 0x4, UR5 ;  /* 0x000000043f057899 */ /* 0x000fe40008011605 */
[----:B------:R-:W-:Y:S02]  /*0af0*/  ULOP3.LUT UR4, UR4, 0x3fff, URZ, 0xc0, !UPT ;  /* 0x00003fff04047892 */ /* 0x000fe4000f8ec03f */
[----:B------:R-:W-:Y:S02]  /*0b00*/  ULOP3.LUT UR5, UR5, 0x3fff, URZ, 0xc0, !UPT ;  /* 0x00003fff05057892 */ /* 0x000fe4000f8ec03f */
[----:B------:R-:W-:-:S02]  /*0b10*/  ULOP3.LUT UR9, UR4, 0x10000, URZ, 0xfc, !UPT ;  /* 0x0001000004097892 */ /* 0x000fc4000f8efc3f */
[----:B------:R-:W-:Y:S01]  /*0b20*/  ULOP3.LUT UR8, UR5, 0x2000000, URZ, 0xfc, !UPT ;  /* 0x0200000005087892 */ /* 0x000fe2000f8efc3f */
[----:B------:R-:W-:Y:S02]  /*0b30*/  UMOV UR7, 0x40000040 ;  /* 0x4000004000077882 */ /* 0x000fe40000000000 */
[----:B------:R-:W-:Y:S02]  /*0b40*/  UMOV UR5, 0x40000040 ;  /* 0x4000004000057882 */ /* 0x000fe40000000000 */
[----:B------:R-:W-:Y:S02]  /*0b50*/  UMOV UR4, UR9 ;  /* 0x0000000900047c82 */ /* 0x000fe40008000000 */
[----:B------:R-:W-:Y:S02]  /*0b60*/  UMOV UR6, UR8 ;  /* 0x0000000800067c82 */ /* 0x000fe40008000000 */
[----:B------:R-:W-:Y:S01]  /*0b70*/  HGMMA.64x128x16.F32.BF16 R24, gdesc[UR4].tnspB, RZ, !UPT ;  /* 0x41e00000041879f0 */ /* 0x000fe2000c7018ff */
[----:B------:R-:W-:-:S02]  /*0b80*/  UIADD3 UR4, UR9, 0x2, URZ ;  /* 0x0000000209047890 */ /* 0x000fc4000fffe03f */
[----:B------:R-:W-:Y:S01]  /*0b90*/  UIADD3 UR6, UR8, 0x80, URZ ;  /* 0x0000008008067890 */ /* 0x000fe2000fffe03f */
[----:B------:R-:W-:Y:S01]  /*0ba0*/  UMOV UR5, 0x40000040 ;  /* 0x4000004000057882 */ /* 0x000fe20000000000 */
[----:B------:R-:W-:-:S07]  /*0bb0*/  UMOV UR7, 0x40000040 ;  /* 0x4000004000077882 */ /* 0x000fce0000000000 */
[----:B------:R-:W-:Y:S01]  /*0bc0*/  HGMMA.64x128x16.F32.BF16 R24, gdesc[UR4].tnspB, R24 ;  /* 0x41e00000041879f0 */ /* 0x000fe20008701818 */
[----:B------:R-:W-:Y:S02]  /*0bd0*/  UIADD3 UR4, UR9, 0x4, URZ ;  /* 0x0000000409047890 */ /* 0x000fe4000fffe03f */
        /* <DEDUP_REMOVED lines=8> */
[----:B------:R-:W-:Y:S01]  /*0c60*/  HGMMA.64x128x16.F32.BF16 R24, gdesc[UR4].tnspB, R24, gsb0 ;  /* 0x41e00000041879f0 */ /* 0x000fe20008001818 */
[----:B------:R-:W-:-:S05]  /*0c70*/  UMOV UR4, 0x1 ;  /* 0x0000000100047882 */ /* 0x000fca0000000000 */
.L_x_11:
[----:B0-----:R-:W-:-:S05]  /*0c80*/  VIMNMX R5, R4, 0x1, PT ;  /* 0x0000000104057848 */ /* 0x001fca0003fe0100 */
[----:B------:R-:W-:-:S05]  /*0c90*/  IMAD.IADD R6, R4, 0x1, -R5 ;  /* 0x0000000104067824 */ /* 0x000fca00078e0a05 */
[----:B------:R-:W-:-:S13]  /*0ca0*/  ISETP.GE.AND P0, PT, R6, 0x1, PT ;  /* 0x000000010600780c */ /* 0x000fda0003f06270 */
[----:B------:R-:W-:Y:S05]  /*0cb0*/  @!P0 BRA `(.L_x_14) ;  /* 0x0000000400188947 */ /* 0x000fea0003800000 */
[----:B------:R-:W0:Y:S01]  /*0cc0*/  S2UR UR6, SR_CgaCtaId ;  /* 0x00000000000679c3 */ /* 0x000e220000008800 */
[----:B------:R-:W-:Y:S01]  /*0cd0*/  UMOV UR5, 0x400 ;  /* 0x0000040000057882 */ /* 0x000fe20000000000 */
[----:B------:R-:W-:Y:S01]  /*0ce0*/  LOP3.LUT R10, R2, 0x1, RZ, 0xfc, !PT ;  /* 0x00000001020a7812 */ /* 0x000fe200078efcff */
[----:B------:R-:W-:Y:S01]  /*0cf0*/  IMAD.MOV.U32 R9, RZ, RZ, RZ ;  /* 0x000000ffff097224 */ /* 0x000fe200078e00ff */
[----:B------:R-:W-:Y:S01]  /*0d00*/  UISETP.NE.U32.AND UP0, UPT, UR4, URZ, UPT ;  /* 0x0000003f0400728c */ /* 0x000fe2000bf05070 */
[----:B------:R-:W-:Y:S01]  /*0d10*/  IMAD.MOV.U32 R5, RZ, RZ, R6 ;  /* 0x000000ffff057224 */ /* 0x000fe200078e0006 */
[----:B0-----:R-:W-:-:S04]  /*0d20*/  ULEA UR14, UR6, UR5, 0x18 ;  /* 0x00000005060e7291 */ /* 0x001fc8000f8ec03f */
[----:B------:R-:W-:Y:S02]  /*0d30*/  UIADD3 UR6, UR14, 0x12000, URZ ;  /* 0x000120000e067890 */ /* 0x000fe4000fffe03f */
[----:B------:R-:W-:Y:S02]  /*0d40*/  USHF.R.U32.HI UR5, URZ, 0x4, UR14 ;  /* 0x000000043f057899 */ /* 0x000fe4000801160e */
[----:B------:R-:W-:Y:S02]  /*0d50*/  USHF.R.U32.HI UR6, URZ, 0x4, UR6 ;  /* 0x000000043f067899 */ /* 0x000fe40008011606 */
[----:B------:R-:W-:Y:S02]  /*0d60*/  ULOP3.LUT UR5, UR5, 0x3fff, URZ, 0xc0, !UPT ;  /* 0x00003fff05057892 */ /* 0x000fe4000f8ec03f */
[----:B------:R-:W-:Y:S02]  /*0d70*/  ULOP3.LUT UR6, UR6, 0x3fff, URZ, 0xc0, !UPT ;  /* 0x00003fff06067892 */ /* 0x000fe4000f8ec03f */
[----:B------:R-:W-:-:S02]  /*0d80*/  ULOP3.LUT UR15, UR5, 0x10000, URZ, 0xfc, !UPT ;  /* 0x00010000050f7892 */ /* 0x000fc4000f8efc3f */
[----:B------:R-:W-:Y:S01]  /*0d90*/  ULOP3.LUT UR16, UR6, 0x2000000, URZ, 0xfc, !UPT ;  /* 0x0200000006107892 */ /* 0x000fe2000f8efc3f */
[----:B------:R-:W-:-:S11]  /*0da0*/  UMOV UR5, URZ ;  /* 0x0000003f00057c82 */ /* 0x000fd60008000000 */
.L_x_19:
[----:B------:R-:W-:-:S13]  /*0db0*/  ISETP.NE.AND P1, PT, R10, 0x3, PT ;  /* 0x000000030a00780c */ /* 0x000fda0003f25270 */
[----:B0-----:R-:W-:Y:S05]  /*0dc0*/  @!P1 BRA `(.L_x_15) ;  /* 0x0000000000049947 */ /* 0x001fea0003800000 */
[----:B------:R-:W-:Y:S01]  /*0dd0*/  BPT.TRAP 0x1 ;  /* 0x000000040000795c */ /* 0x000fe20000300000 */
.L_x_15:
[----:B------:R-:W-:Y:S01]  /*0de0*/  SHF.L.U32 R7, R9, 0x1f, RZ ;  /* 0x0000001f09077819 */ /* 0x000fe200000006ff */
[----:B------:R-:W-:-:S12]  /*0df0*/  ULEA UR6, UR4, UR14, 0x3 ;  /* 0x0000000e04067291 */ /* 0x000fd8000f8e183f */
.L_x_16:
[----:B0-----:R-:W-:-:S04]  /*0e00*/  IMAD.U32 R8, RZ, RZ, UR6 ;  /* 0x00000006ff087e24 */ /* 0x001fc8000f8e00ff */
[----:B------:R0:W2:Y:S03]  /*0e10*/  SYNCS.PHASECHK.TRANS64.TRYWAIT P0, [R8+URZ+0x36000], R7 ;  /* 0x03600007080075a7 */ /* 0x0000a6000800017f */
[----:B--2---:R-:W-:Y:S05]  /*0e20*/  @!P0 NANOSLEEP.SYNCS 0x989680 ;  /* 0x009896800000895d */ /* 0x004fea0003900000 */
[----:B------:R-:W2:Y:S02]  /*0e30*/  @!P0 SYNCS.PHASECHK.TRANS64 P0, [R8+URZ+0x36000], R7 ;  /* 0x03600007080085a7 */ /* 0x000ea4000800007f */
[----:B--2---:R-:W-:Y:S05]  /*0e40*/  @!P0 BRA `(.L_x_16) ;  /* 0xfffffffc00ec8947 */ /* 0x004fea000383ffff */
[----:B------:R-:W-:Y:S01]  /*0e50*/  ULEA UR6, UR4, UR15, 0x9 ;  /* 0x0000000f04067291 */ /* 0x000fe2000f8e483f */
[----:B------:R-:W-:Y:S01]  /*0e60*/  WARPGROUP.ARRIVE ;  /* 0x00000000000079c5 */ /* 0x000fe20000000000 */
[----:B------:R-:W-:Y:S01]  /*0e70*/  ULEA UR7, UR4, UR16, 0xa ;  /* 0x0000001004077291 */ /* 0x000fe2000f8e503f */
[----:B------:R-:W-:Y:S01]  /*0e80*/  UMOV UR9, 0x40000040 ;  /* 0x4000004000097882 */ /* 0x000fe20000000000 */
[----:B------:R-:W-:-:S03]  /*0e90*/  UMOV UR11, 0x40000040 ;  /* 0x40000040000b7882 */ /* 0x000fc60000000000 */
[----:B------:R-:W-:Y:S02]  /*0ea0*/  UMOV UR8, UR6 ;  /* 0x0000000600087c82 */ /* 0x000fe40008000000 */
[----:B------:R-:W-:Y:S02]  /*0eb0*/  UMOV UR10, UR7 ;  /* 0x00000007000a7c82 */ /* 0x000fe40008000000 */
[----:B------:R-:W-:Y:S01]  /*0ec0*/  HGMMA.64x128x16.F32.BF16 R24, gdesc[UR8].tnspB, R24, UP0 ;  /* 0x41e00000081879f0 */ /* 0x000fe2000bf01818 */
        /* <DEDUP_REMOVED lines=14> */
[----:B------:R-:W-:Y:S03]  /*0fb0*/  HGMMA.64x128x16.F32.BF16 R24, gdesc[UR8].tnspB, R24, gsb0 ;  /* 0x41e00000081879f0 */ /* 0x000fe60008001818 */
[----:B------:R-:W-:Y:S02]  /*0fc0*/  WARPGROUP.DEPBAR.LE gsb0, 0x1 ;  /* 0x00008000000079c5 */ /* 0x000fe40000010100 */
[----:B------:R-:W-:Y:S05]  /*0fd0*/  @!P1 BRA `(.L_x_17) ;  /* 0x0000000000049947 */ /* 0x000fea0003800000 */
[----:B------:R-:W-:Y:S01]  /*0fe0*/  BPT.TRAP 0x1 ;  /* 0x000000040000795c */ /* 0x000fe20000300000 */
.L_x_17:
[----:B------:R-:W-:Y:S01]  /*0ff0*/  ULEA UR6, UR5, UR14, 0x3 ;  /* 0x0000000e05067291 */ /* 0x000fe2000f8e183f */
[----:B------:R-:W-:-:S03]  /*1000*/  ISETP.GT.U32.AND P0, PT, R2, 0x1, PT ;  /* 0x000000010200780c */ /* 0x000fc60003f04070 */
[----:B------:R-:W-:-:S04]  /*1010*/  UIADD3 UR6, UR6, 0x36048, URZ ;  /* 0x0003604806067890 */ /* 0x000fc8000fffe03f */
[----:B------:R-:W-:-:S09]  /*1020*/  UPRMT UR6, URZ, 0x654, UR6 ;  /* 0x000006543f067896 */ /* 0x000fd20008000006 */
[----:B------:R-:W-:Y:S01]  /*1030*/  SYNCS.ARRIVE.TRANS64.RED.A1T0 RZ, [UR6], RZ ;  /* 0x000000ffffff79a7 */ /* 0x000fe20008100406 */
[----:B------:R-:W-:Y:S05]  /*1040*/  @P0 BRA `(.L_x_18) ;  /* 0x0000000000040947 */ /* 0x000fea0003800000 */
[----:B------:R-:W-:Y:S01]  /*1050*/  BPT.TRAP 0x1 ;  /* 0x000000040000795c */ /* 0x000fe20000300000 */
.L_x_18:
[----:B------:R-:W-:Y:S01]  /*1060*/  UIADD3 UR4, UR4, 0x1, URZ ;  /* 0x0000000104047890 */ /* 0x000fe2000fffe03f */
[C---:B------:R-:W-:Y:S01]  /*1070*/  ISETP.GT.AND P0, PT, R5.reuse, 0x1, PT ;  /* 0x000000010500780c */ /* 0x040fe20003f04270 */
[----:B------:R-:W-:Y:S01]  /*1080*/  UIADD3 UR5, UR5, 0x1, URZ ;  /* 0x0000000105057890 */ /* 0x000fe2000fffe03f */
[----:B------:R-:W-:Y:S01]  /*1090*/  VIADD R5, R5, 0xffffffff ;  /* 0xffffffff05057836 */ /* 0x000fe20000000000 */
[----:B------:R-:W-:Y:S02]  /*10a0*/  UISETP.NE.AND UP0, UPT, UR4, 0x9, UPT ;  /* 0x000000090400788c */ /* 0x000fe4000bf05270 */
[----:B------:R-:W-:Y:S02]  /*10b0*/  UISETP.NE.AND UP1, UPT, UR5, 0x9, UPT ;  /* 0x000000090500788c */ /* 0x000fe4000bf25270 */
[----:B------:R-:W-:Y:S02]  /*10c0*/  USEL UR6, URZ, 0x1, UP0 ;  /* 0x000000013f067887 */ /* 0x000fe40008000000 */
[----:B------:R-:W-:-:S02]  /*10d0*/  USEL UR4, UR4, URZ, UP0 ;  /* 0x0000003f04047287 */ /* 0x000fc40008000000 */
[----:B------:R-:W-:Y:S02]  /*10e0*/  USEL UR5, UR5, URZ, UP1 ;  /* 0x0000003f05057287 */ /* 0x000fe40008800000 */
[----:B------:R-:W-:Y:S01]  /*10f0*/  UPLOP3.LUT UP0, UPT, UPT, UPT, UPT, 0x80, 0x0 ;  /* 0x000000000000789c */ /* 0x000fe20003f0f070 */
[----:B------:R-:W-:Y:S01]  /*1100*/  LOP3.LUT R9, R9, UR6, RZ, 0x3c, !PT ;  /* 0x0000000609097c12 */ /* 0x000fe2000f8e3cff */
[----:B------:R-:W-:Y:S09]  /*1110*/  @P0 BRA `(.L_x_19) ;  /* 0xfffffffc00240947 */ /* 0x000ff2000383ffff */
.L_x_14:
[----:B------:R-:W-:Y:S01]  /*1120*/  ISETP.GE.AND P0, PT, R4, 0x1, PT ;  /* 0x000000010400780c */ /* 0x000fe20003f06270 */
[----:B------:R-:W-:-:S12]  /*1130*/  WARPGROUP.DEPBAR.LE gsb0, 0x0 ;  /* 0x00008000000079c5 */ /* 0x000fd80000010000 */
[----:B------:R-:W-:Y:S05]  /*1140*/  @!P0 BRA `(.L_x_20) ;  /* 0x0000000000448947 */ /* 0x000fea0003800000 */
[----:B------:R-:W-:-:S04]  /*1150*/  LOP3.LUT R4, R2, 0x1, RZ, 0xfc, !PT ;  /* 0x0000000102047812 */ /* 0x000fc800078efcff */
[----:B------:R-:W-:-:S13]  /*1160*/  ISETP.NE.AND P0, PT, R4, 0x3, PT ;  /* 0x000000030400780c */ /* 0x000fda0003f05270 */
[----:B------:R-:W-:Y:S05]  /*1170*/  @!P0 BRA `(.L_x_21) ;  /* 0x0000000000048947 */ /* 0x000fea0003800000 */
[----:B------:R-:W-:Y:S01]  /*1180*/  BPT.TRAP 0x1 ;  /* 0x000000040000795c */ /* 0x000fe20000300000 */
.L_x_21:
[----:B0-----:R-:W0:Y:S01]  /*1190*/  S2R R7, SR_CgaCtaId ;  /* 0x0000000000077919 */ /* 0x001e220000008800 */
[----:B------:R-:W-:Y:S01]  /*11a0*/  IMAD.WIDE.U32 R4, R6, 0x38e38e39, RZ ;  /* 0x38e38e3906047825 */ /* 0x000fe200078e00ff */
[----:B------:R-:W-:Y:S02]  /*11b0*/  MOV R4, 0x400 ;  /* 0x0000040000047802 */ /* 0x000fe40000000f00 */
[----:B------:R-:W-:Y:S02]  /*11c0*/  ISETP.GT.U32.AND P0, PT, R2, 0x1, PT ;  /* 0x000000010200780c */ /* 0x000fe40003f04070 */
[----:B------:R-:W-:-:S05]  /*11d0*/  SHF.R.U32.HI R5, RZ, 0x1, R5 ;  /* 0x00000001ff057819 */ /* 0x000fca0000011605 */
[----:B------:R-:W-:Y:S01]  /*11e0*/  IMAD R6, R5, -0x9, R6 ;  /* 0xfffffff705067824 */ /* 0x000fe200078e0206 */
[----:B0-----:R-:W-:-:S05]  /*11f0*/  LEA R7, R7, R4, 0x18 ;  /* 0x0000000407077211 */ /* 0x001fca00078ec0ff */
[----:B------:R-:W-:-:S04]  /*1200*/  IMAD R6, R6, 0x8, R7 ;  /* 0x0000000806067824 */ /* 0x000fc800078e0207 */
[----:B------:R-:W-:-:S05]  /*1210*/  VIADD R6, R6, 0x36048 ;  /* 0x0003604806067836 */ /* 0x000fca0000000000 */
[----:B------:R-:W-:-:S04]  /*1220*/  PRMT R6, RZ, 0x654, R6 ;  /* 0x00000654ff067816 */ /* 0x000fc80000000006 */
[----:B------:R2:W-:Y:S01]  /*1230*/  SYNCS.ARRIVE.TRANS64.RED.A1T0 RZ, [R6+URZ], RZ ;  /* 0x000000ff06ff79a7 */ /* 0x0005e2000810043f */
[----:B------:R-:W-:Y:S05]  /*1240*/  @P0 BRA `(.L_x_20) ;  /* 0x0000000000040947 */ /* 0x000fea0003800000 */
[----:B------:R-:W-:Y:S01]  /*1250*/  BPT.TRAP 0x1 ;  /* 0x000000040000795c */ /* 0x000fe20000300000 */
.L_x_20:
[----:B------:R-:W4:Y:S01]  /*1260*/  S2R R5, SR_TID.X ;  /* 0x0000000000057919 */ /* 0x000f220000002100 */
[----:B------:R-:W-:Y:S01]  /*1270*/  ULDC.64 UR4, c[0x0][0x280] ;  /* 0x0000a00000047ab9 */ /* 0x000fe20000000a00 */
[----:B------:R-:W0:Y:S01]  /*1280*/  S2R R4, SR_CTAID.Y ;  /* 0x0000000000047919 */ /* 0x000e220000002600 */
[----:B------:R-:W1:Y:S01]  /*1290*/  S2R R15, SR_CTAID.X ;  /* 0x00000000000f7919 */ /* 0x000e620000002500 */
[----:B----4-:R-:W-:-:S04]  /*12a0*/  SHF.R.S32.HI R2, RZ, 0x1f, R5 ;  /* 0x0000001fff027819 */ /* 0x010fc80000011405 */
[----:B------:R-:W-:Y:S01]  /*12b0*/  LEA.HI R2, R2, R5, RZ, 0x7 ;  /* 0x0000000502027211 */ /* 0x000fe200078f38ff */
[----:B0-----:R-:W-:-:S03]  /*12c0*/  IMAD.SHL.U32 R4, R4, 0x80, RZ ;  /* 0x0000008004047824 */ /* 0x001fc600078e00ff */
[----:B------:R-:W-:Y:S01]  /*12d0*/  LOP3.LUT R2, R2, 0xffffff80, RZ, 0xc0, !PT ;  /* 0xffffff8002027812 */ /* 0x000fe200078ec0ff */
[----:B-1----:R-:W-:Y:S01]  /*12e0*/  IMAD.SHL.U32 R8, R15, 0x40, RZ ;  /* 0x000000400f087824 */ /* 0x002fe200078e00ff */
[----:B------:R-:W-:-:S03]  /*12f0*/  ISETP.GE.AND P0, PT, R4, UR5, PT ;  /* 0x0000000504007c0c */ /* 0x000fc6000bf06270 */
[----:B------:R-:W-:Y:S01]  /*1300*/  IMAD.IADD R2, R5, 0x1, -R2 ;  /* 0x0000000105027824 */ /* 0x000fe200078e0a02 */
[----:B------:R-:W-:-:S04]  /*1310*/  ISETP.GE.OR P0, PT, R8, UR4, P0 ;  /* 0x0000000408007c0c */ /* 0x000fc80008706670 */
[----:B------:R-:W-:-:S04]  /*1320*/  SHF.R.S32.HI R5, RZ, 0x1f, R2 ;  /* 0x0000001fff057819 */ /* 0x000fc80000011402 */
[----:B--2---:R-:W-:-:S04]  /*1330*/  LEA.HI R6, R5, R2, RZ, 0x2 ;  /* 0x0000000205067211 */ /* 0x004fc800078f10ff */
[--C-:B------:R-:W-:Y:S02]  /*1340*/  SHF.R.S32.HI R10, RZ, 0x2, R6.reuse ;  /* 0x00000002ff0a7819 */ /* 0x100fe40000011406 */
[----:B------:R-:W-:-:S04]  /*1350*/  SHF.R.S32.HI R7, RZ, 0x1f, R6 ;  /* 0x0000001fff077819 */ /* 0x000fc80000011406 */
[----:B------:R-:W-:-:S04]  /*1360*/  LEA.HI R7, R7, R10, RZ, 0x3 ;  /* 0x0000000a07077211 */ /* 0x000fc800078f18ff */
[----:B------:R-:W-:Y:S01]  /*1370*/  LOP3.LUT R11, R7, 0xfffffff8, RZ, 0xc0, !PT ;  /* 0xfffffff8070b7812 */ /* 0x000fe200078ec0ff */
[----:B------:R-:W-:Y:S06]  /*1380*/  @P0 EXIT ;  /* 0x000000000000094d */ /* 0x000fec0003800000 */
[----:B------:R-:W0:Y:S01]  /*1390*/  LDC.64 R16, c[0x0][0x658] ;  /* 0x00019600ff107b82 */ /* 0x000e220000000a00 */
[----:B------:R-:W-:Y:S01]  /*13a0*/  IMAD.IADD R10, R10, 0x1, -R11 ;  /* 0x000000010a0a7824 */ /* 0x000fe200078e0a0b */
[----:B------:R-:W-:Y:S02]  /*13b0*/  LOP3.LUT R7, R6, 0x7ffffffc, RZ, 0xc0, !PT ;  /* 0x7ffffffc06077812 */ /* 0x000fe400078ec0ff */
[----:B------:R-:W-:Y:S02]  /*13c0*/  LEA.HI R5, R5, R2, RZ, 0x5 ;  /* 0x0000000205057211 */ /* 0x000fe400078f28ff */
[----:B------:R-:W-:Y:S01]  /*13d0*/  SHF.R.S32.HI R11, RZ, 0x1f, R10 ;  /* 0x0000001fff0b7819 */ /* 0x000fe2000001140a */
[----:B------:R-:W-:Y:S01]  /*13e0*/  IMAD.IADD R7, R2, 0x1, -R7 ;  /* 0x0000000102077824 */ /* 0x000fe200078e0a07 */
[----:B------:R-:W-:Y:S02]  /*13f0*/  SHF.R.S32.HI R5, RZ, 0x5, R5 ;  /* 0x00000005ff057819 */ /* 0x000fe40000011405 */
[----:B---3-5:R-:W-:Y:S01]  /*1400*/  FSETP.NEU.AND P1, PT, R3, RZ, PT ;  /* 0x000000ff0300720b */ /* 0x028fe20003f2d000 */
[----:B------:R-:W-:-:S02]  /*1410*/  IMAD.SHL.U32 R7, R7, 0x2, RZ ;  /* 0x0000000207077824 */ /* 0x000fc400078e00ff */
[----:B------:R-:W-:-:S03]  /*1420*/  IMAD.WIDE R14, R15, 0x40, R10 ;  /* 0x000000400f0e7825 */ /* 0x000fc600078e020a */
[----:B------:R-:W-:Y:S01]  /*1430*/  SHF.R.S32.HI R9, RZ, 0x1f, R7 ;  /* 0x0000001fff097819 */ /* 0x000fe20000011407 */
[C---:B------:R-:W-:Y:S01]  /*1440*/  IMAD R11, R5.reuse, -0x10, -R8 ;  /* 0xfffffff0050b7824 */ /* 0x040fe200078e0a08 */
[C---:B------:R-:W-:Y:S01]  /*1450*/  IADD3 R8, P0, R4.reuse, R7, RZ ;  /* 0x0000000704087210 */ /* 0x040fe20007f1e0ff */
[----:B------:R-:W-:Y:S01]  /*1460*/  IMAD.WIDE R14, R5, 0x10, R14 ;  /* 0x00000010050e7825 */ /* 0x000fe200078e020e */
[----:B------:R-:W-:Y:S02]  /*1470*/  IADD3 R2, -R7, UR5, -R4 ;  /* 0x0000000507027c10 */ /* 0x000fe4000fffe904 */
[----:B------:R-:W-:Y:S01]  /*1480*/  LEA.HI.X.SX32 R9, R4, R9, 0x1, P0 ;  /* 0x0000000904097211 */ /* 0x000fe200000f0eff */
[-C--:B0-----:R-:W-:Y:S01]  /*1490*/  IMAD R4, R15, R16.reuse, RZ ;  /* 0x000000100f047224 */ /* 0x081fe200078e02ff */
[----:B------:R-:W-:Y:S02]  /*14a0*/  IADD3 R10, R11, UR4, -R10 ;  /* 0x000000040b0a7c10 */ /* 0x000fe4000fffe80a */
[----:B------:R-:W-:Y:S01]  /*14b0*/  ISETP.GT.AND P0, PT, R2, RZ, PT ;  /* 0x000000ff0200720c */ /* 0x000fe20003f04270 */
[----:B------:R-:W-:Y:S01]  /*14c0*/  IMAD.WIDE.U32 R12, R14, R16, R8 ;  /* 0x000000100e0c7225 */ /* 0x000fe200078e0008 */
[----:B------:R-:W-:-:S02]  /*14d0*/  SHF.L.U64.HI R11, R16, 0x3, R17 ;  /* 0x00000003100b7819 */ /* 0x000fc40000010211 */
[----:B------:R-:W-:Y:S01]  /*14e0*/  ISETP.GT.AND P2, PT, R10, RZ, P0 ;  /* 0x000000ff0a00720c */ /* 0x000fe20000744270 */
[----:B------:R-:W-:Y:S02]  /*14f0*/  IMAD R7, R14, R17, R4 ;  /* 0x000000110e077224 */ /* 0x000fe400078e0204 */
[----:B------:R-:W-:Y:S02]  /*1500*/  IMAD.SHL.U32 R16, R16, 0x8, RZ ;  /* 0x0000000810107824 */ /* 0x000fe400078e00ff */
[----:B------:R-:W-:Y:S01]  /*1510*/  IMAD.IADD R7, R13, 0x1, R7 ;  /* 0x000000010d077824 */ /* 0x000fe200078e0207 */
[----:B------:R-:W-:Y:S07]  /*1520*/  @!P1 BRA `(.L_x_22) ;  /* 0x0000002c00fc9947 */ /* 0x000fee0003800000 */
[----:B------:R-:W-:Y:S01]  /*1530*/  ULDC.64 UR6, c[0x0][0x630] ;  /* 0x00018c0000067ab9 */ /* 0x000fe20000000a00 */
[----:B------:R-:W-:Y:S01]  /*1540*/  ULDC.64 UR8, c[0x0][0x628] ;  /* 0x00018a0000087ab9 */ /* 0x000fe20000000a00 */
[----:B------:R-:W-:Y:S01]  /*1550*/  IMAD R13, R15, UR6, RZ ;  /* 0x000000060f0d7c24 */ /* 0x000fe2000f8e02ff */
[----:B------:R-:W-:Y:S01]  /*1560*/  ULDC.64 UR4, c[0x0][0x650] ;  /* 0x0001940000047ab9 */ /* 0x000fe20000000a00 */
[----:B------:R-:W-:-:S04]  /*1570*/  IMAD.WIDE.U32 R18, R14, UR6, R8 ;  /* 0x000000060e127c25 */ /* 0x000fc8000f8e0008 */
[----:B------:R-:W-:Y:S01]  /*1580*/  IMAD R13, R14, UR7, R13 ;  /* 0x000000070e0d7c24 */ /* 0x000fe2000f8e020d */
[----:B------:R-:W-:-:S03]  /*1590*/  LEA R4, P1, R18, UR8, 0x1 ;  /* 0x0000000812047c11 */ /* 0x000fc6000f8208ff */
[----:B------:R-:W-:-:S05]  /*15a0*/  IMAD.IADD R5, R19, 0x1, R13 ;  /* 0x0000000113057824 */ /* 0x000fca00078e020d */
[----:B------:R-:W-:-:S05]  /*15b0*/  LEA.HI.X R5, R18, UR9, R5, 0x1, P1 ;  /* 0x0000000912057c11 */ /* 0x000fca00088f0c05 */
[----:B------:R-:W2:Y:S01]  /*15c0*/  @P2 LDG.E.LTC128B.U16 R17, desc[UR12][R4.64] ;  /* 0x0000000c04112981 */ /* 0x000ea2000c1e1520 */
[----:B------:R-:W-:Y:S01]  /*15d0*/  ISETP.GT.AND P1, PT, R2, 0x1, PT ;  /* 0x000000010200780c */ /* 0x000fe20003f24270 */
[----:B------:R-:W-:Y:S03]  /*15e0*/  BSSY B0, `(.L_x_23) ;  /* 0x000000b000007945 */ /* 0x000fe60003800000 */
[----:B------:R-:W-:Y:S01]  /*15f0*/  ISETP.GT.AND P3, PT, R10, RZ, P1 ;  /* 0x000000ff0a00720c */ /* 0x000fe20000f64270 */
[----:B--2---:R-:W-:-:S04]  /*1600*/  IMAD.U32 R6, R17, 0x10000, RZ ;  /* 0x0001000011067824 */ /* 0x004fc800078e00ff */
[----:B------:R-:W-:Y:S01]  /*1610*/  FMUL R19, R6, R3 ;  /* 0x0000000306137220 */ /* 0x000fe20000400000 */
[----:B------:R-:W-:-:S03]  /*1620*/  LEA R6, P4, R12, UR4, 0x1 ;  /* 0x000000040c067c11 */ /* 0x000fc6000f8808ff */
[----:B------:R-:W-:Y:S01]  /*1630*/  FFMA R19, R24, R0, R19 ;  /* 0x0000000018137223 */ /* 0x000fe20000000013 */
[----:B------:R-:W-:-:S04]  /*1640*/  LEA.HI.X R7, R12, UR5, R7, 0x1, P4 ;  /* 0x000000050c077c11 */ /* 0x000fc8000a0f0c07 */
[----:B------:R-:W-:-:S05]  /*1650*/  F2FP.BF16.F32.PACK_AB R19, RZ, R19 ;  /* 0x00000013ff13723e */ /* 0x000fca00000010ff */
[----:B------:R0:W-:Y:S01]  /*1660*/  @P2 STG.E.U16 desc[UR12][R6.64], R19 ;  /* 0x0000001306002986 */ /* 0x0001e2000c10150c */
[----:B------:R-:W-:Y:S05]  /*1670*/  @!P3 BRA `(.L_x_24) ;  /* 0x000000000004b947 */ /* 0x000fea0003800000 */
[----:B------:R1:W5:Y:S02]  /*1680*/  LDG.E.LTC128B.U16 R17, desc[UR12][R4.64+0x2] ;  /* 0x0000020c04117981 */ /* 0x000364000c1e1520 */
.L_x_24:
[----:B------:R-:W-:Y:S05]  /*1690*/  BSYNC B0 ;  /* 0x0000000000007941 */ /* 0x000fea0003800000 */
.L_x_23:
[----:B------:R-:W-:Y:S01]  /*16a0*/  USHF.L.U32 UR5, UR6, 0x3, URZ ;  /* 0x0000000306057899 */ /* 0x000fe2000800063f */
[----:B-----5:R-:W-:Y:S01]  /*16b0*/  IMAD.U32 R12, R17, 0x10000, RZ ;  /* 0x00010000110c7824 */ /* 0x020fe200078e00ff */
[----:B------:R-:W-:Y:S01]  /*16c0*/  USHF.L.U64.HI UR4, UR6, 0x3, UR7 ;  /* 0x0000000306047899 */ /* 0x000fe20008010207 */
[----:B------:R-:W-:Y:S02]  /*16d0*/  ISETP.GT.AND P0, PT, R10, 0x8, P0 ;  /* 0x000000080a00780c */ /* 0x000fe40000704270 */
[----:B------:R-:W-:Y:S01]  /*16e0*/  FMUL R12, R12, R3 ;  /* 0x000000030c0c7220 */ /* 0x000fe20000400000 */
[----:B------:R-:W-:Y:S02]  /*16f0*/  IMAD.U32 R18, RZ, RZ, UR5 ;  /* 0x00000005ff127e24 */ /* 0x000fe4000f8e00ff */
[----:B0-----:R-:W-:Y:S02]  /*1700*/  IMAD.U32 R19, RZ, RZ, UR4 ;  /* 0x00000004ff137e24 */ /* 0x001fe4000f8e00ff */
[----:B------:R-:W-:Y:S01]  /*1710*/  FFMA R12, R25, R0, R12 ;  /* 0x00000000190c7223 */ /* 0x000fe2000000000c */
[----:B------:R-:W-:-:S04]  /*1720*/  IMAD.WIDE.U32 R18, R14, UR6, R18 ;  /* 0x000000060e127c25 */ /* 0x000fc8000f8e0012 */
[----:B------:R-:W-:Y:S02]  /*1730*/  F2FP.BF16.F32.PACK_AB R12, RZ, R12 ;  /* 0x0000000cff0c723e */ /* 0x000fe400000010ff */
[----:B------:R-:W-:Y:S02]  /*1740*/  IADD3 R14, P2, R8, R18, RZ ;  /* 0x00000012080e7210 */ /* 0x000fe40007f5e0ff */
[----:B------:R-:W-:Y:S02]  /*1750*/  PRMT R15, R12, 0x7610, R15 ;  /* 0x000076100c0f7816 */ /* 0x000fe4000000000f */
[----:B------:R-:W-:Y:S02]  /*1760*/  IADD3.X R9, R9, R13, R19, P2, !PT ;  /* 0x0000000d09097210 */ /* 0x000fe400017fe413 */
[C---:B------:R-:W-:Y:S01]  /*1770*/  LEA R8, P2, R14.reuse, UR8, 0x1 ;  /* 0x000000080e087c11 */ /* 0x040fe2000f8408ff */
[----:B------:R0:W-:Y:S03]  /*1780*/  @P3 STG.E.U16 desc[UR12][R6.64+0x2], R15 ;  /* 0x0000020f06003986 */ /* 0x0001e6000c10150c */
[----:B------:R-:W-:-:S02]  /*1790*/  LEA.HI.X R9, R14, UR9, R9, 0x1, P2 ;  /* 0x000000090e097c11 */ /* 0x000fc400090f0c09 */
[----:B------:R-:W-:-:S06]  /*17a0*/  PRMT R14, R17, 0x7610, R14 ;  /* 0x00007610110e7816 */ /* 0x000fcc000000000e */
[----:B------:R-:W2:Y:S01]  /*17b0*/  @P0 LDG.E.LTC128B.U16 R14, desc[UR12][R8.64] ;  /* 0x0000000c080e0981 */ /* 0x000ea2000c1e1520 */
[C---:B------:R-:W-:Y:S01]  /*17c0*/  SHF.L.U64.HI R11, R16.reuse, 0x1, R11 ;  /* 0x00000001100b7819 */ /* 0x040fe2000001020b */
[----:B------:R-:W-:Y:S01]  /*17d0*/  BSSY B0, `(.L_x_25) ;  /* 0x000000b000007945 */ /* 0x000fe20003800000 */
[----:B------:R-:W-:Y:S02]  /*17e0*/  LEA R16, P2, R16, R6, 0x1 ;  /* 0x0000000610107211 */ /* 0x000fe400078408ff */
[----:B------:R-:W-:-:S03]  /*17f0*/  ISETP.GT.AND P1, PT, R10, 0x8, P1 ;  /* 0x000000080a00780c */ /* 0x000fc60000f24270 */
[----:B------:R-:W-:Y:S02]  /*1800*/  IMAD.X R17, R11, 0x1, R7, P2 ;  /* 0x000000010b117824 */ /* 0x000fe400010e0607 */
[----:B--2---:R-:W-:-:S04]  /*1810*/  IMAD.U32 R12, R14, 0x10000, RZ ;  /* 0x000100000e0c7824 */ /* 0x004fc800078e00ff */
[----:B------:R-:W-:-:S04]  /*1820*/  FMUL R13, R12, R3 ;  /* 0x000000030c0d7220 */ /* 0x000fc80000400000 */
[----:B------:R-:W-:-:S05]  /*1830*/  FFMA R13, R26, R0, R13 ;  /* 0x000000001a0d7223 */ /* 0x000fca000000000d */
[----:B------:R-:W-:-:S05]  /*1840*/  F2FP.BF16.F32.PACK_AB R13, RZ, R13 ;  /* 0x0000000dff0d723e */ /* 0x000fca00000010ff */
[----:B------:R0:W-:Y:S01]  /*1850*/  @P0 STG.E.U16 desc[UR12][R16.64], R13 ;  /* 0x0000000d10000986 */ /* 0x0001e2000c10150c */
[----:B------:R-:W-:Y:S05]  /*1860*/  @!P1 BRA `(.L_x_26) ;  /* 0x0000000000049947 */ /* 0x000fea0003800000 */
[----:B------:R2:W5:Y:S02]  /*1870*/  LDG.E.LTC128B.U16 R14, desc[UR12][R8.64+0x2] ;  /* 0x0000020c080e7981 */ /* 0x000564000c1e1520 */
.L_x_26:
[----:B------:R-:W-:Y:S05]  /*1880*/  BSYNC B0 ;  /* 0x0000000000007941 */ /* 0x000fea0003800000 */
.L_x_25:
[----:B-----5:R-:W-:Y:S01]  /*1890*/  IMAD.U32 R12, R14, 0x10000, RZ ;  /* 0x000100000e0c7824 */ /* 0x020fe200078e00ff */
[----:B------:R-:W-:Y:S01]  /*18a0*/  ISETP.GT.AND P0, PT, R2, 0x8, PT ;  /* 0x000000080200780c */ /* 0x000fe20003f04270 */
[----:B0-----:R-:W-:Y:S01]  /*18b0*/  @P1 IMAD.MOV.U32 R13, RZ, RZ, R17 ;  /* 0x000000ffff0d1224 */ /* 0x001fe200078e0011 */
[----:B------:R-:W-:Y:S01]  /*18c0*/  BSSY B0, `(.L_x_27) ;  /* 0x000000a000007945 */ /* 0x000fe20003800000 */
[----:B------:R-:W-:Y:S01]  /*18d0*/  FMUL R12, R12, R3 ;  /* 0x000000030c0c7220 */ /* 0x000fe20000400000 */
[----:B------:R-:W-:-:S03]  /*18e0*/  ISETP.GT.AND P2, PT, R10, RZ, P0 ;  /* 0x000000ff0a00720c */ /* 0x000fc60000744270 */
[----:B------:R-:W-:-:S05]  /*18f0*/  FFMA R12, R27, R0, R12 ;  /* 0x000000001b0c7223 */ /* 0x000fca000000000c */
[----:B------:R-:W-:-:S04]  /*1900*/  F2FP.BF16.F32.PACK_AB R12, RZ, R12 ;  /* 0x0000000cff0c723e */ /* 0x000fc800000010ff */
[----:B------:R-:W-:Y:S01]  /*1910*/  PRMT R11, R12, 0x7610, R11 ;  /* 0x000076100c0b7816 */ /* 0x000fe2000000000b */
[----:B------:R-:W-:-:S05]  /*1920*/  @P1 IMAD.MOV.U32 R12, RZ, RZ, R16 ;  /* 0x000000ffff0c1224 */ /* 0x000fca00078e0010 */
[----:B------:R0:W-:Y:S01]  /*1930*/  @P1 STG.E.U16 desc[UR12][R12.64+0x2], R11 ;  /* 0x0000020b0c001986 */ /* 0x0001e2000c10150c */
[----:B------:R-:W-:Y:S05]  /*1940*/  @!P2 BRA `(.L_x_28) ;  /* 0x000000000004a947 */ /* 0x000fea0003800000 */
[----:B------:R3:W5:Y:S02]  /*1950*/  LDG.E.LTC128B.U16 R14, desc[UR12][R4.64+0x10] ;  /* 0x0000100c040e7981 */ /* 0x000764000c1e1520 */
.L_x_28:
[----:B------:R-:W-:Y:S05]  /*1960*/  BSYNC B0 ;  /* 0x0000000000007941 */ /* 0x000fea0003800000 */
.L_x_27:
[----:B0----5:R-:W-:Y:S01]  /*1970*/  IMAD.U32 R12, R14, 0x10000, RZ ;  /* 0x000100000e0c7824 */ /* 0x021fe200078e00ff */
[----:B------:R-:W-:Y:S01]  /*1980*/  ISETP.GT.AND P1, PT, R2, 0x9, PT ;  /* 0x000000090200780c */ /* 0x000fe20003f24270 */
[----:B------:R-:W-:Y:S02]  /*1990*/  BSSY B0, `(.L_x_29) ;  /* 0x0000008000007945 */ /* 0x000fe40003800000 */
[----:B------:R-:W-:Y:S01]  /*19a0*/  FMUL R11, R12, R3 ;  /* 0x000000030c0b7220 */ /* 0x000fe20000400000 */
[----:B------:R-:W-:-:S03]  /*19b0*/  ISETP.GT.AND P3, PT, R10, RZ, P1 ;  /* 0x000000ff0a00720c */ /* 0x000fc60000f64270 */
[----:B------:R-:W-:-:S05]  /*19c0*/  FFMA R11, R28, R0, R11 ;  /* 0x000000001c0b7223 */ /* 0x000fca000000000b */
[----:B------:R-:W-:-:S05]  /*19d0*/  F2FP.BF16.F32.PACK_AB R11, RZ, R11 ;  /* 0x0000000bff0b723e */ /* 0x000fca00000010ff */
[----:B------:R0:W-:Y:S01]  /*19e0*/  @P2 STG.E.U16 desc[UR12][R6.64+0x10], R11 ;  /* 0x0000100b06002986 */ /* 0x0001e2000c10150c */
[----:B------:R-:W-:Y:S05]  /*19f0*/  @!P3 BRA `(.L_x_30) ;  /* 0x000000000004b947 */ /* 0x000fea0003800000 */
[----:B------:R4:W5:Y:S02]  /*1a00*/  LDG.E.LTC128B.U16 R14, desc[UR12][R4.64+0x12] ;  /* 0x0000120c040e7981 */ /* 0x000964000c1e1520 */
.L_x_30:
[----:B------:R-:W-:Y:S05]  /*1a10*/  BSYNC B0 ;  /* 0x0000000000007941 */ /* 0x000fea0003800000 */
.L_x_29:
[----:B-----5:R-:W-:Y:S01]  /*1a20*/  IMAD.U32 R12, R14, 0x10000, RZ ;  /* 0x000100000e0c7824 */ /* 0x020fe200078e00ff */
[----:B------:R-:W-:Y:S01]  /*1a30*/  ISETP.GT.AND P0, PT, R10, 0x8, P0 ;  /* 0x000000080a00780c */ /* 0x000fe20000704270 */
[----:B------:R-:W-:Y:S02]  /*1a40*/  BSSY B0, `(.L_x_31) ;  /* 0x0000007000007945 */ /* 0x000fe40003800000 */
[----:B------:R-:W-:-:S04]  /*1a50*/  FMUL R12, R12, R3 ;  /* 0x000000030c0c7220 */ /* 0x000fc80000400000 */
[----:B------:R-:W-:-:S05]  /*1a60*/  FFMA R12, R29, R0, R12 ;  /* 0x000000001d0c7223 */ /* 0x000fca000000000c */
[----:B------:R-:W-:-:S05]  /*1a70*/  F2FP.BF16.F32.PACK_AB R12, RZ, R12 ;  /* 0x0000000cff0c723e */ /* 0x000fca00000010ff */
[----:B------:R0:W-:Y:S01]  /*1a80*/  @P3 STG.E.U16 desc[UR12][R6.64+0x12], R12 ;  /* 0x0000120c06003986 */ /* 0x0001e2000c10150c */
[----:B------:R-:W-:Y:S05]  /*1a90*/  @!P0 BRA `(.L_x_32) ;  /* 0x0000000000048947 */ /* 0x000fea0003800000 */
[----:B------:R0:W5:Y:S02]  /*1aa0*/  LDG.E.LTC128B.U16 R14, desc[UR12][R8.64+0x10] ;  /* 0x0000100c080e7981 */ /* 0x000164000c1e1520 */
.L_x_32:
[----:B------:R-:W-:Y:S05]  /*1ab0*/  BSYNC B0 ;  /* 0x0000000000007941 */ /* 0x000fea0003800000 */
.L_x_31:
[----:B0----5:R-:W-:Y:S01]  /*1ac0*/  IMAD.U32 R12, R14, 0x10000, RZ ;  /* 0x000100000e0c7824 */ /* 0x021fe200078e00ff */
[----:B------:R-:W-:Y:S01]  /*1ad0*/  ISETP.GT.AND P1, PT, R10, 0x8, P1 ;  /* 0x000000080a00780c */ /* 0x000fe20000f24270 */
[----:B------:R-:W-:Y:S01]  /*1ae0*/  @P0 IMAD.MOV.U32 R13, RZ, RZ, R17 ;  /* 0x000000ffff0d0224 */ /* 0x000fe200078e0011 */
[----:B------:R-:W-:Y:S01]  /*1af0*/  BSSY B0, `(.L_x_33) ;  /* 0x0000008000007945 */ /* 0x000fe20003800000 */
[----:B------:R-:W-:Y:S01]  /*1b00*/  FMUL R11, R12, R3 ;  /* 0x000000030c0b7220 */ /* 0x000fe20000400000 */
[----:B------:R-:W-:-:S03]  /*1b10*/  @P0 IMAD.MOV.U32 R12, RZ, RZ, R16 ;  /* 0x000000ffff0c0224 */ /* 0x000fc600078e0010 */
[----:B------:R-:W-:-:S05]  /*1b20*/  FFMA R11, R30, R0, R11 ;  /* 0x000000001e0b7223 */ /* 0x000fca000000000b */
[----:B------:R-:W-:-:S05]  /*1b30*/  F2FP.BF16.F32.PACK_AB R11, RZ, R11 ;  /* 0x0000000bff0b723e */ /* 0x000fca00000010ff */
[----:B------:R0:W-:Y:S01]  /*1b40*/  @P0 STG.E.U16 desc[UR12][R12.64+0x10], R11 ;  /* 0x0000100b0c000986 */ /* 0x0001e2000c10150c */
[----:B------:R-:W-:Y:S05]  /*1b50*/  @!P1 BRA `(.L_x_34) ;  /* 0x0000000000049947 */ /* 0x000fea0003800000 */
[----:B------:R0:W5:Y:S02]  /*1b60*/  LDG.E.LTC128B.U16 R14, desc[UR12][R8.64+0x12] ;  /* 0x0000120c080e7981 */ /* 0x000164000c1e1520 */
.L_x_34:
[----:B------:R-:W-:Y:S05]  /*1b70*/  BSYNC B0 ;  /* 0x0000000000007941 */ /* 0x000fea0003800000 */
.L_x_33:
[----:B0----5:R-:W-:Y:S01]  /*1b80*/  IMAD.U32 R12, R14, 0x10000, RZ ;  /* 0x000100000e0c7824 */ /* 0x021fe200078e00ff */
[----:B------:R-:W-:Y:S01]  /*1b90*/  ISETP.GT.AND P0, PT, R2, 0x10, PT ;  /* 0x000000100200780c */ /* 0x000fe20003f04270 */
[----:B------:R-:W-:Y:S01]  /*1ba0*/  @P1 IMAD.MOV.U32 R13, RZ, RZ, R17 ;  /* 0x000000ffff0d1224 */ /* 0x000fe200078e0011 */
        /* <DEDUP_REMOVED lines=10> */
.L_x_36:
[----:B------:R-:W-:Y:S05]  /*1c50*/  BSYNC B0 ;  /* 0x0000000000007941 */ /* 0x000fea0003800000 */
.L_x_35:
        /* <DEDUP_REMOVED lines=10> */
.L_x_38:
[----:B------:R-:W-:Y:S05]  /*1d00*/  BSYNC B0 ;  /* 0x0000000000007941 */ /* 0x000fea0003800000 */
.L_x_37:
        /* <DEDUP_REMOVED lines=9> */
.L_x_40:
[----:B------:R-:W-:Y:S05]  /*1da0*/  BSYNC B0 ;  /* 0x0000000000007941 */ /* 0x000fea0003800000 */
.L_x_39:
        /* <DEDUP_REMOVED lines=11> */
.L_x_42:
[----:B------:R-:W-:Y:S05]  /*1e60*/  BSYNC B0 ;  /* 0x0000000000007941 */ /* 0x000fea0003800000 */
.L_x_41:
        /* <DEDUP_REMOVED lines=13> */
.L_x_44:
[----:B------:R-:W-:Y:S05]  /*1f40*/  BSYNC B0 ;  /* 0x0000000000007941 */ /* 0x000fea0003800000 */
.L_x_43:
        /* <DEDUP_REMOVED lines=10> */
.L_x_46:
[----:B------:R-:W-:Y:S05]  /*1ff0*/  BSYNC B0 ;  /* 0x0000000000007941 */ /* 0x000fea0003800000 */
.L_x_45:
        /* <DEDUP_REMOVED lines=9> */
.L_x_48:
[----:B------:R-:W-:Y:S05]  /*2090*/  BSYNC B0 ;  /* 0x0000000000007941 */ /* 0x000fea0003800000 */
.L_x_47:
        /* <DEDUP_REMOVED lines=11> */
.L_x_50:
[----:B------:R-:W-:Y:S05]  /*2150*/  BSYNC B0 ;  /* 0x0000000000007941 */ /* 0x000fea0003800000 */
.L_x_49:
        /* <DEDUP_REMOVED lines=13> */
.L_x_52:
[----:B------:R-:W-:Y:S05]  /*2230*/  BSYNC B0 ;  /* 0x0000000000007941 */ /* 0x000fea0003800000 */
.L_x_51:
        /* <DEDUP_REMOVED lines=10> */
.L_x_54:
[----:B------:R-:W-:Y:S05]  /*22e0*/  BSYNC B0 ;  /* 0x0000000000007941 */ /* 0x000fea0003800000 */
.L_x_53:
        /* <DEDUP_REMOVED lines=9> */
.L_x_56:
[----:B------:R-:W-:Y:S05]  /*2380*/  BSYNC B0 ;  /* 0x0000000000007941 */ /* 0x000fea0003800000 */
.L_x_55:
        /* <DEDUP_REMOVED lines=11> */
.L_x_58:
[----:B------:R-:W-:Y:S05]  /*2440*/  BSYNC B0 ;  /* 0x0000000000007941 */ /* 0x000fea0003800000 */
.L_x_57:
        /* <DEDUP_REMOVED lines=13> */
.L_x_60:
[----:B------:R-:W-:Y:S05]  /*2520*/  BSYNC B0 ;  /* 0x0000000000007941 */ /* 0x000fea0003800000 */
.L_x_59:
        /* <DEDUP_REMOVED lines=10> */
.L_x_62:
[----:B------:R-:W-:Y:S05]  /*25d0*/  BSYNC B0 ;  /* 0x0000000000007941 */ /* 0x000fea0003800000 */
.L_x_61:
        /* <DEDUP_REMOVED lines=9> */
.L_x_64:
[----:B------:R-:W-:Y:S05]  /*2670*/  BSYNC B0 ;  /* 0x0000000000007941 */ /* 0x000fea0003800000 */
.L_x_63:
        /* <DEDUP_REMOVED lines=11> */
.L_x_66:
[----:B------:R-:W-:Y:S05]  /*2730*/  BSYNC B0 ;  /* 0x0000000000007941 */ /* 0x000fea0003800000 */
.L_x_65:
        /* <DEDUP_REMOVED lines=13> */
.L_x_68:
[----:B------:R-:W-:Y:S05]  /*2810*/  BSYNC B0 ;  /* 0x0000000000007941 */ /* 0x000fea0003800000 */
.L_x_67:
        /* <DEDUP_REMOVED lines=10> */
.L_x_70:
[----:B------:R-:W-:Y:S05]  /*28c0*/  BSYNC B0 ;  /* 0x0000000000007941 */ /* 0x000fea0003800000 */
.L_x_69:
        /* <DEDUP_REMOVED lines=9> */
.L_x_72:
[----:B------:R-:W-:Y:S05]  /*2960*/  BSYNC B0 ;  /* 0x0000000000007941 */ /* 0x000fea0003800000 */
.L_x_71:
        /* <DEDUP_REMOVED lines=11> */
.L_x_74:
[----:B------:R-:W-:Y:S05]  /*2a20*/  BSYNC B0 ;  /* 0x0000000000007941 */ /* 0x000fea0003800000 */
.L_x_73:
        /* <DEDUP_REMOVED lines=13> */
.L_x_76:
[----:B------:R-:W-:Y:S05]  /*2b00*/  BSYNC B0 ;  /* 0x0000000000007941 */ /* 0x000fea0003800000 */
.L_x_75:
        /* <DEDUP_REMOVED lines=10> */
.L_x_78:
[----:B------:R-:W-:Y:S05]  /*2bb0*/  BSYNC B0 ;  /* 0x0000000000007941 */ /* 0x000fea0003800000 */
.L_x_77:
        /* <DEDUP_REMOVED lines=9> */
.L_x_80:
[----:B------:R-:W-:Y:S05]  /*2c50*/  BSYNC B0 ;  /* 0x0000000000007941 */ /* 0x000fea0003800000 */
.L_x_79:
        /* <DEDUP_REMOVED lines=11> */
.L_x_82:
[----:B------:R-:W-:Y:S05]  /*2d10*/  BSYNC B0 ;  /* 0x0000000000007941 */ /* 0x000fea0003800000 */
.L_x_81:
        /* <DEDUP_REMOVED lines=13> */
.L_x_84:
[----:B------:R-:W-:Y:S05]  /*2df0*/  BSYNC B0 ;  /* 0x0000000000007941 */ /* 0x000fea0003800000 */
.L_x_83:
        /* <DEDUP_REMOVED lines=10> */
.L_x_86:
[----:B------:R-:W-:Y:S05]  /*2ea0*/  BSYNC B0 ;  /* 0x0000000000007941 */ /* 0x000fea0003800000 */
.L_x_85:
        /* <DEDUP_REMOVED lines=9> */
.L_x_88:
[----:B------:R-:W-:Y:S05]  /*2f40*/  BSYNC B0 ;  /* 0x0000000000007941 */ /* 0x000fea0003800000 */
.L_x_87:
        /* <DEDUP_REMOVED lines=11> */
.L_x_90:
[----:B------:R-:W-:Y:S05]  /*3000*/  BSYNC B0 ;  /* 0x0000000000007941 */ /* 0x000fea0003800000 */
.L_x_89:
        /* <DEDUP_REMOVED lines=13> */
.L_x_92:
[----:B------:R-:W-:Y:S05]  /*30e0*/  BSYNC B0 ;  /* 0x0000000000007941 */ /* 0x000fea0003800000 */
.L_x_91:
        /* <DEDUP_REMOVED lines=10> */
.L_x_94:
[----:B------:R-:W-:Y:S05]  /*3190*/  BSYNC B0 ;  /* 0x0000000000007941 */ /* 0x000fea0003800000 */
.L_x_93:
        /* <DEDUP_REMOVED lines=9> */
.L_x_96:
[----:B------:R-:W-:Y:S05]  /*3230*/  BSYNC B0 ;  /* 0x0000000000007941 */ /* 0x000fea0003800000 */
.L_x_95:
        /* <DEDUP_REMOVED lines=11> */
.L_x_98:
[----:B------:R-:W-:Y:S05]  /*32f0*/  BSYNC B0 ;  /* 0x0000000000007941 */ /* 0x000fea0003800000 */
.L_x_97:
        /* <DEDUP_REMOVED lines=13> */
.L_x_100:
[----:B------:R-:W-:Y:S05]  /*33d0*/  BSYNC B0 ;  /* 0x0000000000007941 */ /* 0x000fea0003800000 */
.L_x_99:
        /* <DEDUP_REMOVED lines=10> */
.L_x_102:
[----:B------:R-:W-:Y:S05]  /*3480*/  BSYNC B0 ;  /* 0x0000000000007941 */ /* 0x000fea0003800000 */
.L_x_101:
        /* <DEDUP_REMOVED lines=9> */
.L_x_104:
[----:B------:R-:W-:Y:S05]  /*3520*/  BSYNC B0 ;  /* 0x0000000000007941 */ /* 0x000fea0003800000 */
.L_x_103:
        /* <DEDUP_REMOVED lines=11> */
.L_x_106:
[----:B------:R-:W-:Y:S05]  /*35e0*/  BSYNC B0 ;  /* 0x0000000000007941 */ /* 0x000fea0003800000 */
.L_x_105:
        /* <DEDUP_REMOVED lines=13> */
.L_x_108:
[----:B------:R-:W-:Y:S05]  /*36c0*/  BSYNC B0 ;  /* 0x0000000000007941 */ /* 0x000fea0003800000 */
.L_x_107:
        /* <DEDUP_REMOVED lines=10> */
.L_x_110:
[----:B------:R-:W-:Y:S05]  /*3770*/  BSYNC B0 ;  /* 0x0000000000007941 */ /* 0x000fea0003800000 */
.L_x_109:
        /* <DEDUP_REMOVED lines=9> */
.L_x_112:
[----:B------:R-:W-:Y:S05]  /*3810*/  BSYNC B0 ;  /* 0x0000000000007941 */ /* 0x000fea0003800000 */
.L_x_111:
        /* <DEDUP_REMOVED lines=11> */
.L_x_114:
[----:B------:R-:W-:Y:S05]  /*38d0*/  BSYNC B0 ;  /* 0x0000000000007941 */ /* 0x000fea0003800000 */
.L_x_113:
        /* <DEDUP_REMOVED lines=13> */
.L_x_116:
[----:B------:R-:W-:Y:S05]  /*39b0*/  BSYNC B0 ;  /* 0x0000000000007941 */ /* 0x000fea0003800000 */
.L_x_115:
        /* <DEDUP_REMOVED lines=10> */
.L_x_118:
[----:B------:R-:W-:Y:S05]  /*3a60*/  BSYNC B0 ;  /* 0x0000000000007941 */ /* 0x000fea0003800000 */
.L_x_117:
        /* <DEDUP_REMOVED lines=9> */
.L_x_120:
[----:B------:R-:W-:Y:S05]  /*3b00*/  BSYNC B0 ;  /* 0x0000000000007941 */ /* 0x000fea0003800000 */
.L_x_119:
        /* <DEDUP_REMOVED lines=11> */
.L_x_122:
[----:B------:R-:W-:Y:S05]  /*3bc0*/  BSYNC B0 ;  /* 0x0000000000007941 */ /* 0x000fea0003800000 */
.L_x_121:
        /* <DEDUP_REMOVED lines=13> */
.L_x_124:
[----:B------:R-:W-:Y:S05]  /*3ca0*/  BSYNC B0 ;  /* 0x0000000000007941 */ /* 0x000fea0003800000 */
.L_x_123:
        /* <DEDUP_REMOVED lines=10> */
.L_x_126:
[----:B------:R-:W-:Y:S05]  /*3d50*/  BSYNC B0 ;  /* 0x0000000000007941 */ /* 0x000fea0003800000 */
.L_x_125:
        /* <DEDUP_REMOVED lines=9> */
.L_x_128:
[----:B------:R-:W-:Y:S05]  /*3df0*/  BSYNC B0 ;  /* 0x0000000000007941 */ /* 0x000fea0003800000 */
.L_x_127:
        /* <DEDUP_REMOVED lines=11> */
.L_x_130:
[----:B------:R-:W-:Y:S05]  /*3eb0*/  BSYNC B0 ;  /* 0x0000000000007941 */ /* 0x000fea0003800000 */
.L_x_129:
        /* <DEDUP_REMOVED lines=13> */
.L_x_132:
[----:B------:R-:W-:Y:S05]  /*3f90*/  BSYNC B0 ;  /* 0x0000000000007941 */ /* 0x000fea0003800000 */
.L_x_131:
        /* <DEDUP_REMOVED lines=10> */
.L_x_134:
[----:B------:R-:W-:Y:S05]  /*4040*/  BSYNC B0 ;  /* 0x0000000000007941 */ /* 0x000fea0003800000 */
.L_x_133:
        /* <DEDUP_REMOVED lines=9> */
.L_x_136:
[----:B------:R-:W-:Y:S05]  /*40e0*/  BSYNC B0 ;  /* 0x0000000000007941 */ /* 0x000fea0003800000 */
.L_x_135:
        /* <DEDUP_REMOVED lines=11> */
.L_x_138:
[----:B------:R-:W-:Y:S05]  /*41a0*/  BSYNC B0 ;  /* 0x0000000000007941 */ /* 0x000fea0003800000 */
.L_x_137:
        /* <DEDUP_REMOVED lines=13> */
.L_x_140:
[----:B------:R-:W-:Y:S05]  /*4280*/  BSYNC B0 ;  /* 0x0000000000007941 */ /* 0x000fea0003800000 */
.L_x_139:
        /* <DEDUP_REMOVED lines=10> */
.L_x_142:
[----:B------:R-:W-:Y:S05]  /*4330*/  BSYNC B0 ;  /* 0x0000000000007941 */ /* 0x000fea0003800000 */
.L_x_141:
        /* <DEDUP_REMOVED lines=9> */
.L_x_144:
[----:B------:R-:W-:Y:S05]  /*43d0*/  BSYNC B0 ;  /* 0x0000000000007941 */ /* 0x000fea0003800000 */
.L_x_143:
[----:B0----5:R-:W-:Y:S01]  /*43e0*/  IMAD.U32 R2, R14, 0x10000, RZ ;  /* 0x000100000e027824 */ /* 0x021fe200078e00ff */
[----:B------:R-:W-:Y:S01]  /*43f0*/  ISETP.GT.AND P1, PT, R10, 0x8, P1 ;  /* 0x000000080a00780c */ /* 0x000fe20000f24270 */
[----:B-1-34-:R-:W-:Y:S01]  /*4400*/  @P0 IMAD.MOV.U32 R4, RZ, RZ, R16 ;  /* 0x000000ffff040224 */ /* 0x01afe200078e0010 */
[----:B------:R-:W-:Y:S01]  /*4410*/  BSSY B0, `(.L_x_145) ;  /* 0x0000009000007945 */ /* 0x000fe20003800000 */
[----:B------:R-:W-:-:S04]  /*4420*/  FMUL R5, R2, R3 ;  /* 0x0000000302057220 */ /* 0x000fc80000400000 */
[----:B------:R-:W-:-:S05]  /*4430*/  FFMA R5, R86, R0, R5 ;  /* 0x0000000056057223 */ /* 0x000fca0000000005 */
[----:B------:R-:W-:-:S04]  /*4440*/  F2FP.BF16.F32.PACK_AB R5, RZ, R5 ;  /* 0x00000005ff05723e */ /* 0x000fc800000010ff */
[----:B------:R-:W-:Y:S01]  /*4450*/  PRMT R2, R5, 0x7610, R2 ;  /* 0x0000761005027816 */ /* 0x000fe20000000002 */
[----:B------:R-:W-:-:S05]  /*4460*/  @P0 IMAD.MOV.U32 R5, RZ, RZ, R17 ;  /* 0x000000ffff050224 */ /* 0x000fca00078e0011 */
[----:B------:R0:W-:Y:S01]  /*4470*/  @P0 STG.E.U16 desc[UR12][R4.64+0xf0], R2 ;  /* 0x0000f00204000986 */ /* 0x0001e2000c10150c */
[----:B------:R-:W-:Y:S05]  /*4480*/  @!P1 BRA `(.L_x_146) ;  /* 0x0000000000049947 */ /* 0x000fea0003800000 */
[----:B------:R1:W5:Y:S02]  /*4490*/  LDG.E.LTC128B.U16 R14, desc[UR12][R8.64+0xf2] ;  /* 0x0000f20c080e7981 */ /* 0x000364000c1e1520 */
.L_x_146:
[----:B------:R-:W-:Y:S05]  /*44a0*/  BSYNC B0 ;  /* 0x0000000000007941 */ /* 0x000fea0003800000 */
.L_x_145:
[----:B-----5:R-:W-:-:S04]  /*44b0*/  IMAD.U32 R14, R14, 0x10000, RZ ;  /* 0x000100000e0e7824 */ /* 0x020fc800078e00ff */
[----:B------:R-:W-:-:S04]  /*44c0*/  FMUL R14, R14, R3 ;  /* 0x000000030e0e7220 */ /* 0x000fc80000400000 */
[----:B------:R-:W-:Y:S01]  /*44d0*/  FFMA R14, R87, R0, R14 ;  /* 0x00000000570e7223 */ /* 0x000fe2000000000e */
[----:B------:R-:W-:Y:S06]  /*44e0*/  @!P1 EXIT ;  /* 0x000000000000994d */ /* 0x000fec0003800000 */
[----:B------:R-:W-:-:S05]  /*44f0*/  F2FP.BF16.F32.PACK_AB R14, RZ, R14 ;  /* 0x0000000eff0e723e */ /* 0x000fca00000010ff */
[----:B------:R-:W-:Y:S01]  /*4500*/  STG.E.U16 desc[UR12][R16.64+0xf2], R14 ;  /* 0x0000f20e10007986 */ /* 0x000fe2000c10150c */
[----:B------:R-:W-:Y:S05]  /*4510*/  EXIT ;  /* 0x000000000000794d */ /* 0x000fea0003800000 */
.L_x_22:
[----:B------:R-:W-:Y:S01]  /*4520*/  ISETP.GT.AND P3, PT, R2, 0x1, PT ;  /* 0x000000010200780c */ /* 0x000fe20003f64270 */
[----:B------:R-:W-:Y:S01]  /*4530*/  ULDC.64 UR4, c[0x0][0x650] ;  /* 0x0001940000047ab9 */ /* 0x000fe20000000a00 */
[-C--:B------:R-:W-:Y:S01]  /*4540*/  FMUL R24, R24, R0.reuse ;  /* 0x0000000018187220 */ /* 0x080fe20000400000 */
[-C--:B------:R-:W-:Y:S01]  /*4550*/  FMUL R25, R25, R0.reuse ;  /* 0x0000000019197220 */ /* 0x080fe20000400000 */
[----:B------:R-:W-:Y:S01]  /*4560*/  ISETP.GT.AND P4, PT, R10, RZ, P3 ;  /* 0x000000ff0a00720c */ /* 0x000fe20001f84270 */
[-C--:B------:R-:W-:Y:S01]  /*4570*/  FMUL R26, R26, R0.reuse ;  /* 0x000000001a1a7220 */ /* 0x080fe20000400000 */
[----:B------:R-:W-:Y:S01]  /*4580*/  LEA R4, P1, R12, UR4, 0x1 ;  /* 0x000000040c047c11 */ /* 0x000fe2000f8208ff */
[----:B------:R-:W-:Y:S01]  /*4590*/  FMUL R27, R27, R0 ;  /* 0x000000001b1b7220 */ /* 0x000fe20000400000 */
[----:B------:R-:W-:Y:S01]  /*45a0*/  F2FP.BF16.F32.PACK_AB R24, RZ, R24 ;  /* 0x00000018ff18723e */ /* 0x000fe200000010ff */
[-C--:B------:R-:W-:Y:S01]  /*45b0*/  FMUL R28, R28, R0.reuse ;  /* 0x000000001c1c7220 */ /* 0x080fe20000400000 */
[----:B------:R-:W-:Y:S01]  /*45c0*/  LEA.HI.X R5, R12, UR5, R7, 0x1, P1 ;  /* 0x000000050c057c11 */ /* 0x000fe200088f0c07 */
[-C--:B------:R-:W-:Y:S01]  /*45d0*/  FMUL R29, R29, R0.reuse ;  /* 0x000000001d1d7220 */ /* 0x080fe20000400000 */
[----:B------:R-:W-:Y:S01]  /*45e0*/  F2FP.BF16.F32.PACK_AB R25, RZ, R25 ;  /* 0x00000019ff19723e */ /* 0x000fe200000010ff */
[-C--:B------:R-:W-:Y:S01]  /*45f0*/  FMUL R30, R30, R0.reuse ;  /* 0x000000001e1e7220 */ /* 0x080fe20000400000 */
[----:B------:R-:W-:Y:S01]  /*4600*/  ISETP.GT.AND P3, PT, R10, 0x8, P3 ;  /* 0x000000080a00780c */ /* 0x000fe20001f64270 */
[----:B------:R-:W-:Y:S01]  /*4610*/  @P2 STG.E.U16 desc[UR12][R4.64], R24 ;  /* 0x0000001804002986 */ /* 0x000fe2000c10150c */
[----:B------:R-:W-:Y:S01]  /*4620*/  SHF.L.U64.HI R11, R16, 0x1, R11 ;  /* 0x00000001100b7819 */ /* 0x000fe2000001020b */
[----:B------:R-:W-:Y:S01]  /*4630*/  FMUL R31, R31, R0 ;  /* 0x000000001f1f7220 */ /* 0x000fe20000400000 */
[----:B------:R-:W-:Y:S01]  /*4640*/  ISETP.GT.AND P2, PT, R10, 0x8, P0 ;  /* 0x000000080a00780c */ /* 0x000fe20000744270 */
[----:B------:R-:W-:Y:S01]  /*4650*/  @P4 STG.E.U16 desc[UR12][R4.64+0x2], R25 ;  /* 0x0000021904004986 */ /* 0x000fe2000c10150c */
[----:B------:R-:W-:Y:S01]  /*4660*/  LEA R16, P4, R16, R4, 0x1 ;  /* 0x0000000410107211 */ /* 0x000fe200078808ff */
[-C--:B------:R-:W-:Y:S01]  /*4670*/  FMUL R32, R32, R0.reuse ;  /* 0x0000000020207220 */ /* 0x080fe20000400000 */
[C---:B------:R-:W-:Y:S01]  /*4680*/  ISETP.GT.AND P1, PT, R2.reuse, 0x8, PT ;  /* 0x000000080200780c */ /* 0x040fe20003f24270 */
[-C--:B------:R-:W-:Y:S01]  /*4690*/  FMUL R33, R33, R0.reuse ;  /* 0x0000000021217220 */ /* 0x080fe20000400000 */
[----:B------:R-:W-:Y:S01]  /*46a0*/  ISETP.GT.AND P0, PT, R2, 0x9, PT ;  /* 0x000000090200780c */ /* 0x000fe20003f04270 */
[----:B------:R-:W-:Y:S01]  /*46b0*/  IMAD.X R17, R11, 0x1, R5, P4 ;  /* 0x000000010b117824 */ /* 0x000fe200020e0605 */
[C---:B------:R-:W-:Y:S01]  /*46c0*/  ISETP.GT.AND P5, PT, R10.reuse, RZ, P1 ;  /* 0x000000ff0a00720c */ /* 0x040fe20000fa4270 */
[--C-:B------:R-:W-:Y:S01]  /*46d0*/  @P3 IMAD.MOV.U32 R6, RZ, RZ, R16.reuse ;  /* 0x000000ffff063224 */ /* 0x100fe200078e0010 */
[C---:B------:R-:W-:Y:S01]  /*46e0*/  ISETP.GT.AND P4, PT, R10.reuse, RZ, P0 ;  /* 0x000000ff0a00720c */ /* 0x040fe20000784270 */
[--C-:B------:R-:W-:Y:S01]  /*46f0*/  @P3 IMAD.MOV.U32 R7, RZ, RZ, R17.reuse ;  /* 0x000000ffff073224 */ /* 0x100fe200078e0011 */
[----:B------:R-:W-:Y:S01]  /*4700*/  ISETP.GT.AND P1, PT, R10, 0x8, P1 ;  /* 0x000000080a00780c */ /* 0x000fe20000f24270 */
[----:B------:R-:W-:Y:S01]  /*4710*/  FMUL R34, R34, R0 ;  /* 0x0000000022227220 */ /* 0x000fe20000400000 */
[----:B------:R-:W-:Y:S01]  /*4720*/  F2FP.BF16.F32.PACK_AB R26, RZ, R26 ;  /* 0x0000001aff1a723e */ /* 0x000fe200000010ff */
[-C--:B------:R-:W-:Y:S01]  /*4730*/  FMUL R35, R35, R0.reuse ;  /* 0x0000000023237220 */ /* 0x080fe20000400000 */
[----:B------:R-:W-:Y:S01]  /*4740*/  F2FP.BF16.F32.PACK_AB R27, RZ, R27 ;  /* 0x0000001bff1b723e */ /* 0x000fe200000010ff */
[----:B------:R-:W-:Y:S01]  /*4750*/  FMUL R36, R36, R0 ;  /* 0x0000000024247220 */ /* 0x000fe20000400000 */
[----:B------:R-:W-:Y:S01]  /*4760*/  F2FP.BF16.F32.PACK_AB R28, RZ, R28 ;  /* 0x0000001cff1c723e */ /* 0x000fe200000010ff */
[----:B------:R-:W-:Y:S01]  /*4770*/  @P2 STG.E.U16 desc[UR12][R16.64], R26 ;  /* 0x0000001a10002986 */ /* 0x000fe2000c10150c */
[----:B------:R-:W-:Y:S01]  /*4780*/  F2FP.BF16.F32.PACK_AB R29, RZ, R29 ;  /* 0x0000001dff1d723e */ /* 0x000fe200000010ff */
[-C--:B------:R-:W-:Y:S01]  /*4790*/  FMUL R37, R37, R0.reuse ;  /* 0x0000000025257220 */ /* 0x080fe20000400000 */
[----:B------:R-:W-:Y:S01]  /*47a0*/  ISETP.GT.AND P2, PT, R10, 0x8, P0 ;  /* 0x000000080a00780c */ /* 0x000fe20000744270 */
[----:B------:R0:W-:Y:S01]  /*47b0*/  @P3 STG.E.U16 desc[UR12][R6.64+0x2], R27 ;  /* 0x0000021b06003986 */ /* 0x0001e2000c10150c */
[----:B------:R-:W-:Y:S01]  /*47c0*/  ISETP.GT.AND P3, PT, R2, 0x10, PT ;  /* 0x000000100200780c */ /* 0x000fe20003f64270 */
[----:B------:R-:W-:Y:S01]  /*47d0*/  FMUL R38, R38, R0 ;  /* 0x0000000026267220 */ /* 0x000fe20000400000 */
[----:B------:R-:W-:Y:S01]  /*47e0*/  F2FP.BF16.F32.PACK_AB R30, RZ, R30 ;  /* 0x0000001eff1e723e */ /* 0x000fe200000010ff */
[----:B------:R-:W-:Y:S01]  /*47f0*/  @P5 STG.E.U16 desc[UR12][R4.64+0x10], R28 ;  /* 0x0000101c04005986 */ /* 0x000fe2000c10150c */
[----:B------:R-:W-:Y:S01]  /*4800*/  ISETP.GT.AND P0, PT, R2, 0x11, PT ;  /* 0x000000110200780c */ /* 0x000fe20003f04270 */
[-C--:B------:R-:W-:Y:S01]  /*4810*/  FMUL R39, R39, R0.reuse ;  /* 0x0000000027277220 */ /* 0x080fe20000400000 */
[----:B------:R-:W-:Y:S01]  /*4820*/  F2FP.BF16.F32.PACK_AB R31, RZ, R31 ;  /* 0x0000001fff1f723e */ /* 0x000fe200000010ff */
[----:B------:R-:W-:Y:S01]  /*4830*/  @P4 STG.E.U16 desc[UR12][R4.64+0x12], R29 ;  /* 0x0000121d04004986 */ /* 0x000fe2000c10150c */
[----:B------:R-:W-:Y:S01]  /*4840*/  ISETP.GT.AND P4, PT, R10, RZ, P3 ;  /* 0x000000ff0a00720c */ /* 0x000fe20001f84270 */
[----:B------:R-:W-:Y:S01]  /*4850*/  FMUL R40, R40, R0 ;  /* 0x0000000028287220 */ /* 0x000fe20000400000 */
[C---:B------:R-:W-:Y:S01]  /*4860*/  ISETP.GT.AND P3, PT, R10.reuse, 0x8, P3 ;  /* 0x000000080a00780c */ /* 0x040fe20001f64270 */
[--C-:B0-----:R-:W-:Y:S01]  /*4870*/  @P1 IMAD.MOV.U32 R6, RZ, RZ, R16.reuse ;  /* 0x000000ffff061224 */ /* 0x101fe200078e0010 */
[----:B------:R-:W-:Y:S01]  /*4880*/  ISETP.GT.AND P5, PT, R10, RZ, P0 ;  /* 0x000000ff0a00720c */ /* 0x000fe200007a4270 */
[--C-:B------:R-:W-:Y:S01]  /*4890*/  @P1 IMAD.MOV.U32 R7, RZ, RZ, R17.reuse ;  /* 0x000000ffff071224 */ /* 0x100fe200078e0011 */
[----:B------:R-:W-:Y:S01]  /*48a0*/  F2FP.BF16.F32.PACK_AB R32, RZ, R32 ;  /* 0x00000020ff20723e */ /* 0x000fe200000010ff */
[-C--:B------:R-:W-:Y:S01]  /*48b0*/  FMUL R41, R41, R0.reuse ;  /* 0x0000000029297220 */ /* 0x080fe20000400000 */
[----:B------:R-:W-:Y:S01]  /*48c0*/  F2FP.BF16.F32.PACK_AB R33, RZ, R33 ;  /* 0x00000021ff21723e */ /* 0x000fe200000010ff */
[-C--:B------:R-:W-:Y:S01]  /*48d0*/  FMUL R42, R42, R0.reuse ;  /* 0x000000002a2a7220 */ /* 0x080fe20000400000 */
[----:B------:R0:W-:Y:S01]  /*48e0*/  @P1 STG.E.U16 desc[UR12][R6.64+0x10], R30 ;  /* 0x0000101e06001986 */ /* 0x0001e2000c10150c */
[----:B------:R-:W-:Y:S01]  /*48f0*/  ISETP.GT.AND P1, PT, R10, 0x8, P0 ;  /* 0x000000080a00780c */ /* 0x000fe20000724270 */
[----:B------:R-:W-:Y:S01]  /*4900*/  FMUL R43, R43, R0 ;  /* 0x000000002b2b7220 */ /* 0x000fe20000400000 */
[----:B------:R-:W-:Y:S01]  /*4910*/  F2FP.BF16.F32.PACK_AB R34, RZ, R34 ;  /* 0x00000022ff22723e */ /* 0x000fe200000010ff */
[-C--:B------:R-:W-:Y:S01]  /*4920*/  FMUL R44, R44, R0.reuse ;  /* 0x000000002c2c7220 */ /* 0x080fe20000400000 */
[----:B------:R-:W-:Y:S01]  /*4930*/  F2FP.BF16.F32.PACK_AB R35, RZ, R35 ;  /* 0x00000023ff23723e */ /* 0x000fe200000010ff */
[-C--:B------:R-:W-:Y:S01]  /*4940*/  FMUL R45, R45, R0.reuse ;  /* 0x000000002d2d7220 */ /* 0x080fe20000400000 */
[----:B------:R-:W-:Y:S01]  /*4950*/  ISETP.GT.AND P0, PT, R2, 0x19, PT ;  /* 0x000000190200780c */ /* 0x000fe20003f04270 */
[----:B------:R-:W-:Y:S01]  /*4960*/  FMUL R46, R46, R0 ;  /* 0x000000002e2e7220 */ /* 0x000fe20000400000 */
[----:B------:R-:W-:Y:S01]  /*4970*/  F2FP.BF16.F32.PACK_AB R36, RZ, R36 ;  /* 0x00000024ff24723e */ /* 0x000fe200000010ff */
[----:B------:R-:W-:Y:S01]  /*4980*/  FMUL R47, R47, R0 ;  /* 0x000000002f2f7220 */ /* 0x000fe20000400000 */
[----:B------:R-:W-:Y:S01]  /*4990*/  F2FP.BF16.F32.PACK_AB R37, RZ, R37 ;  /* 0x00000025ff25723e */ /* 0x000fe200000010ff */
[--C-:B0-----:R-:W-:Y:S01]  /*49a0*/  @P2 IMAD.MOV.U32 R6, RZ, RZ, R16.reuse ;  /* 0x000000ffff062224 */ /* 0x101fe200078e0010 */
[----:B------:R-:W-:Y:S01]  /*49b0*/  F2FP.BF16.F32.PACK_AB R38, RZ, R38 ;  /* 0x00000026ff26723e */ /* 0x000fe200000010ff */
[--C-:B------:R-:W-:Y:S01]  /*49c0*/  @P2 IMAD.MOV.U32 R7, RZ, RZ, R17.reuse ;  /* 0x000000ffff072224 */ /* 0x100fe200078e0011 */
[----:B------:R-:W-:Y:S01]  /*49d0*/  F2FP.BF16.F32.PACK_AB R39, RZ, R39 ;  /* 0x00000027ff27723e */ /* 0x000fe200000010ff */
[----:B------:R-:W-:Y:S01]  /*49e0*/  FMUL R48, R48, R0 ;  /* 0x0000000030307220 */ /* 0x000fe20000400000 */
[----:B------:R-:W-:Y:S01]  /*49f0*/  F2FP.BF16.F32.PACK_AB R40, RZ, R40 ;  /* 0x00000028ff28723e */ /* 0x000fe200000010ff */
[-C--:B------:R-:W-:Y:S01]  /*4a00*/  FMUL R49, R49, R0.reuse ;  /* 0x0000000031317220 */ /* 0x080fe20000400000 */
[----:B------:R0:W-:Y:S01]  /*4a10*/  @P2 STG.E.U16 desc[UR12][R6.64+0x12], R31 ;  /* 0x0000121f06002986 */ /* 0x0001e2000c10150c */
[----:B------:R-:W-:Y:S01]  /*4a20*/  ISETP.GT.AND P2, PT, R2, 0x18, PT ;  /* 0x000000180200780c */ /* 0x000fe20003f44270 */
[-C--:B------:R-:W-:Y:S01]  /*4a30*/  FMUL R50, R50, R0.reuse ;  /* 0x0000000032327220 */ /* 0x080fe20000400000 */
[----:B------:R-:W-:Y:S01]  /*4a40*/  F2FP.BF16.F32.PACK_AB R41, RZ, R41 ;  /* 0x00000029ff29723e */ /* 0x000fe200000010ff */
[----:B------:R-:W-:Y:S01]  /*4a50*/  @P4 STG.E.U16 desc[UR12][R4.64+0x20], R32 ;  /* 0x0000202004004986 */ /* 0x000fe2000c10150c */
[C---:B------:R-:W-:Y:S01]  /*4a60*/  ISETP.GT.AND P4, PT, R10.reuse, RZ, P2 ;  /* 0x000000ff0a00720c */ /* 0x040fe20001784270 */
[-C--:B------:R-:W-:Y:S01]  /*4a70*/  FMUL R51, R51, R0.reuse ;  /* 0x0000000033337220 */ /* 0x080fe20000400000 */
[C---:B------:R-:W-:Y:S01]  /*4a80*/  ISETP.GT.AND P2, PT, R10.reuse, 0x8, P2 ;  /* 0x000000080a00780c */ /* 0x040fe20001744270 */
[----:B------:R-:W-:Y:S01]  /*4a90*/  @P5 STG.E.U16 desc[UR12][R4.64+0x22], R33 ;  /* 0x0000222104005986 */ /* 0x000fe2000c10150c */
[----:B------:R-:W-:Y:S01]  /*4aa0*/  ISETP.GT.AND P5, PT, R10, RZ, P0 ;  /* 0x000000ff0a00720c */ /* 0x000fe200007a4270 */
[----:B------:R-:W-:Y:S01]  /*4ab0*/  FMUL R52, R52, R0 ;  /* 0x0000000034347220 */ /* 0x000fe20000400000 */
[----:B------:R-:W-:Y:S01]  /*4ac0*/  F2FP.BF16.F32.PACK_AB R42, RZ, R42 ;  /* 0x0000002aff2a723e */ /* 0x000fe200000010ff */
[--C-:B0-----:R-:W-:Y:S01]  /*4ad0*/  @P3 IMAD.MOV.U32 R6, RZ, RZ, R16.reuse ;  /* 0x000000ffff063224 */ /* 0x101fe200078e0010 */
[----:B------:R-:W-:Y:S01]  /*4ae0*/  F2FP.BF16.F32.PACK_AB R43, RZ, R43 ;  /* 0x0000002bff2b723e */ /* 0x000fe200000010ff */
[--C-:B------:R-:W-:Y:S01]  /*4af0*/  @P3 IMAD.MOV.U32 R7, RZ, RZ, R17.reuse ;  /* 0x000000ffff073224 */ /* 0x100fe200078e0011 */
[----:B------:R-:W-:Y:S01]  /*4b00*/  F2FP.BF16.F32.PACK_AB R44, RZ, R44 ;  /* 0x0000002cff2c723e */ /* 0x000fe200000010ff */
[-C--:B------:R-:W-:Y:S01]  /*4b10*/  FMUL R53, R53, R0.reuse ;  /* 0x0000000035357220 */ /* 0x080fe20000400000 */
[----:B------:R-:W-:Y:S01]  /*4b20*/  F2FP.BF16.F32.PACK_AB R45, RZ, R45 ;  /* 0x0000002dff2d723e */ /* 0x000fe200000010ff */
[-C--:B------:R-:W-:Y:S01]  /*4b30*/  FMUL R54, R54, R0.reuse ;  /* 0x0000000036367220 */ /* 0x080fe20000400000 */
[----:B------:R0:W-:Y:S01]  /*4b40*/  @P3 STG.E.U16 desc[UR12][R6.64+0x20], R34 ;  /* 0x0000202206003986 */ /* 0x0001e2000c10150c */
[----:B------:R-:W-:Y:S01]  /*4b50*/  ISETP.GT.AND P3, PT, R2, 0x20, PT ;  /* 0x000000200200780c */ /* 0x000fe20003f64270 */
[----:B------:R-:W-:Y:S01]  /*4b60*/  FMUL R55, R55, R0 ;  /* 0x0000000037377220 */ /* 0x000fe20000400000 */
[----:B------:R-:W-:Y:S01]  /*4b70*/  F2FP.BF16.F32.PACK_AB R46, RZ, R46 ;  /* 0x0000002eff2e723e */ /* 0x000fe200000010ff */
[-C--:B------:R-:W-:Y:S01]  /*4b80*/  FMUL R56, R56, R0.reuse ;  /* 0x0000000038387220 */ /* 0x080fe20000400000 */
[----:B------:R-:W-:Y:S01]  /*4b90*/  F2FP.BF16.F32.PACK_AB R47, RZ, R47 ;  /* 0x0000002fff2f723e */ /* 0x000fe200000010ff */
[----:B------:R-:W-:Y:S01]  /*4ba0*/  FMUL R57, R57, R0 ;  /* 0x0000000039397220 */ /* 0x000fe20000400000 */
[----:B------:R-:W-:Y:S01]  /*4bb0*/  F2FP.BF16.F32.PACK_AB R48, RZ, R48 ;  /* 0x00000030ff30723e */ /* 0x000fe200000010ff */
[-C--:B------:R-:W-:Y:S01]  /*4bc0*/  FMUL R58, R58, R0.reuse ;  /* 0x000000003a3a7220 */ /* 0x080fe20000400000 */
[----:B------:R-:W-:Y:S01]  /*4bd0*/  F2FP.BF16.F32.PACK_AB R49, RZ, R49 ;  /* 0x00000031ff31723e */ /* 0x000fe200000010ff */
        /* <DEDUP_REMOVED lines=10> */
[----:B------:R-:W-:Y:S01]  /*4c80*/  ISETP.GT.AND P1, PT, R10, 0x8, P0 ;  /* 0x000000080a00780c */ /* 0x000fe20000724270 */
[-C--:B------:R-:W-:Y:S01]  /*4c90*/  FMUL R62, R62, R0.reuse ;  /* 0x000000003e3e7220 */ /* 0x080fe20000400000 */
[----:B------:R-:W-:Y:S01]  /*4ca0*/  ISETP.GT.AND P0, PT, R2, 0x21, PT ;  /* 0x000000210200780c */ /* 0x000fe20003f04270 */
        /* <DEDUP_REMOVED lines=65> */
[----:B0-----:R-:W-:Y:S01]  /*50c0*/  @P1 IMAD.MOV.U32 R6, RZ, RZ, R16 ;  /* 0x000000ffff061224 */ /* 0x001fe200078e0010 */
[----:B------:R-:W-:Y:S01]  /*50d0*/  F2FP.BF16.F32.PACK_AB R75, RZ, R75 ;  /* 0x0000004bff4b723e */ /* 0x000fe200000010ff */
[----:B------:R-:W-:Y:S01]  /*50e0*/  @P1 IMAD.MOV.U32 R7, RZ, RZ, R17 ;  /* 0x000000ffff071224 */ /* 0x000fe200078e0011 */
        /* <DEDUP_REMOVED lines=10> */
[----:B------:R-:W-:Y:S01]  /*5190*/  FMUL R0, R87, R0 ;  /* 0x0000000057007220 */ /* 0x000fe20000400000 */
[C---:B------:R-:W-:Y:S01]  /*51a0*/  ISETP.GT.AND P3, PT, R10.reuse, 0x8, P3 ;  /* 0x000000080a00780c */ /* 0x040fe20001f64270 */
[----:B------:R-:W-:Y:S01]  /*51b0*/  @P5 STG.E.U16 desc[UR12][R4.64+0x52], R45 ;  /* 0x0000522d04005986 */ /* 0x000fe2000c10150c */
[----:B------:R-:W-:-:S02]  /*51c0*/  ISETP.GT.AND P5, PT, R10, RZ, P0 ;  /* 0x000000ff0a00720c */ /* 0x000fc400007a4270 */
[----:B------:R-:W-:Y:S01]  /*51d0*/  F2FP.BF16.F32.PACK_AB R78, RZ, R78 ;  /* 0x0000004eff4e723e */ /* 0x000fe200000010ff */
[----:B0-----:R-:W-:Y:S01]  /*51e0*/  @P2 IMAD.MOV.U32 R6, RZ, RZ, R16 ;  /* 0x000000ffff062224 */ /* 0x001fe200078e0010 */
[----:B------:R-:W-:Y:S01]  /*51f0*/  F2FP.BF16.F32.PACK_AB R79, RZ, R79 ;  /* 0x0000004fff4f723e */ /* 0x000fe200000010ff */
[----:B------:R-:W-:Y:S01]  /*5200*/  @P2 IMAD.MOV.U32 R7, RZ, RZ, R17 ;  /* 0x000000ffff072224 */ /* 0x000fe200078e0011 */
[----:B------:R-:W-:Y:S02]  /*5210*/  F2FP.BF16.F32.PACK_AB R80, RZ, R80 ;  /* 0x00000050ff50723e */ /* 0x000fe400000010ff */
[----:B------:R-:W-:Y:S02]  /*5220*/  F2FP.BF16.F32.PACK_AB R81, RZ, R81 ;  /* 0x00000051ff51723e */ /* 0x000fe400000010ff */
[----:B------:R0:W-:Y:S01]  /*5230*/  @P2 STG.E.U16 desc[UR12][R6.64+0x50], R46 ;  /* 0x0000502e06002986 */ /* 0x0001e2000c10150c */
[----:B------:R-:W-:Y:S02]  /*5240*/  ISETP.GT.AND P2, PT, R2, 0x38, PT ;  /* 0x000000380200780c */ /* 0x000fe40003f44270 */
[----:B------:R-:W-:-:S02]  /*5250*/  F2FP.BF16.F32.PACK_AB R82, RZ, R82 ;  /* 0x00000052ff52723e */ /* 0x000fc400000010ff */
[----:B------:R-:W-:Y:S02]  /*5260*/  F2FP.BF16.F32.PACK_AB R83, RZ, R83 ;  /* 0x00000053ff53723e */ /* 0x000fe400000010ff */
[----:B------:R-:W-:Y:S02]  /*5270*/  F2FP.BF16.F32.PACK_AB R84, RZ, R84 ;  /* 0x00000054ff54723e */ /* 0x000fe400000010ff */
[----:B------:R-:W-:Y:S02]  /*5280*/  F2FP.BF16.F32.PACK_AB R85, RZ, R85 ;  /* 0x00000055ff55723e */ /* 0x000fe400000010ff */
[----:B------:R-:W-:Y:S01]  /*5290*/  F2FP.BF16.F32.PACK_AB R86, RZ, R86 ;  /* 0x00000056ff56723e */ /* 0x000fe200000010ff */
[----:B0-----:R-:W-:Y:S02]  /*52a0*/  @P1 IMAD.MOV.U32 R6, RZ, RZ, R16 ;  /* 0x000000ffff061224 */ /* 0x001fe400078e0010 */
[----:B------:R-:W-:-:S05]  /*52b0*/  @P1 IMAD.MOV.U32 R7, RZ, RZ, R17 ;  /* 0x000000ffff071224 */ /* 0x000fca00078e0011 */
[----:B------:R0:W-:Y:S01]  /*52c0*/  @P1 STG.E.U16 desc[UR12][R6.64+0x52], R47 ;  /* 0x0000522f06001986 */ /* 0x0001e2000c10150c */
[----:B------:R-:W-:Y:S02]  /*52d0*/  ISETP.GT.AND P1, PT, R10, 0x8, P0 ;  /* 0x000000080a00780c */ /* 0x000fe40000724270 */
[----:B------:R-:W-:Y:S01]  /*52e0*/  ISETP.GT.AND P0, PT, R2, 0x39, PT ;  /* 0x000000390200780c */ /* 0x000fe20003f04270 */
[----:B------:R-:W-:Y:S01]  /*52f0*/  @P4 STG.E.U16 desc[UR12][R4.64+0x60], R48 ;  /* 0x0000603004004986 */ /* 0x000fe2000c10150c */
[C---:B------:R-:W-:Y:S02]  /*5300*/  ISETP.GT.AND P4, PT, R10.reuse, RZ, P2 ;  /* 0x000000ff0a00720c */ /* 0x040fe40001784270 */
[C---:B------:R-:W-:Y:S01]  /*5310*/  ISETP.GT.AND P2, PT, R10.reuse, 0x8, P2 ;  /* 0x000000080a00780c */ /* 0x040fe20001744270 */
[----:B------:R-:W-:Y:S01]  /*5320*/  @P5 STG.E.U16 desc[UR12][R4.64+0x62], R49 ;  /* 0x0000623104005986 */ /* 0x000fe2000c10150c */
[----:B------:R-:W-:Y:S01]  /*5330*/  ISETP.GT.AND P5, PT, R10, RZ, P0 ;  /* 0x000000ff0a00720c */ /* 0x000fe200007a4270 */
[----:B0-----:R-:W-:-:S02]  /*5340*/  @P3 IMAD.MOV.U32 R6, RZ, RZ, R16 ;  /* 0x000000ffff063224 */ /* 0x001fc400078e0010 */
[----:B------:R-:W-:-:S05]  /*5350*/  @P3 IMAD.MOV.U32 R7, RZ, RZ, R17 ;  /* 0x000000ffff073224 */ /* 0x000fca00078e0011 */
[----:B------:R0:W-:Y:S01]  /*5360*/  @P3 STG.E.U16 desc[UR12][R6.64+0x60], R50 ;  /* 0x0000603206003986 */ /* 0x0001e2000c10150c */
[----:B------:R-:W-:Y:S01]  /*5370*/  ISETP.GT.AND P3, PT, R2, 0x40, PT ;  /* 0x000000400200780c */ /* 0x000fe20003f64270 */
        /* <DEDUP_REMOVED lines=37> */
[C---:B------:R-:W-:Y:S02]  /*55d0*/  ISETP.GT.AND P5, PT, R10.reuse, RZ, P0 ;  /* 0x000000ff0a00720c */ /* 0x040fe400007a4270 */
[----:B------:R-:W-:Y:S01]  /*55e0*/  ISETP.GT.AND P0, PT, R10, 0x8, P0 ;  /* 0x000000080a00780c */ /* 0x000fe20000704270 */
[----:B0-----:R-:W-:-:S02]  /*55f0*/  @P2 IMAD.MOV.U32 R6, RZ, RZ, R16 ;  /* 0x000000ffff062224 */ /* 0x001fc400078e0010 */
[----:B------:R-:W-:-:S05]  /*5600*/  @P2 IMAD.MOV.U32 R7, RZ, RZ, R17 ;  /* 0x000000ffff072224 */ /* 0x000fca00078e0011 */
[----:B------:R0:W-:Y:S01]  /*5610*/  @P2 STG.E.U16 desc[UR12][R6.64+0x90], R62 ;  /* 0x0000903e06002986 */ /* 0x0001e2000c10150c */
[----:B------:R-:W-:Y:S01]  /*5620*/  ISETP.GT.AND P2, PT, R2, 0x59, PT ;  /* 0x000000590200780c */ /* 0x000fe20003f44270 */
[----:B0-----:R-:W-:Y:S02]  /*5630*/  @P1 IMAD.MOV.U32 R6, RZ, RZ, R16 ;  /* 0x000000ffff061224 */ /* 0x001fe400078e0010 */
[----:B------:R-:W-:-:S05]  /*5640*/  @P1 IMAD.MOV.U32 R7, RZ, RZ, R17 ;  /* 0x000000ffff071224 */ /* 0x000fca00078e0011 */
[----:B------:R0:W-:Y:S01]  /*5650*/  @P1 STG.E.U16 desc[UR12][R6.64+0x92], R63 ;  /* 0x0000923f06001986 */ /* 0x0001e2000c10150c */
[----:B------:R-:W-:-:S03]  /*5660*/  ISETP.GT.AND P1, PT, R2, 0x58, PT ;  /* 0x000000580200780c */ /* 0x000fc60003f24270 */
[----:B------:R-:W-:Y:S01]  /*5670*/  @P4 STG.E.U16 desc[UR12][R4.64+0xa0], R64 ;  /* 0x0000a04004004986 */ /* 0x000fe2000c10150c */
[C---:B------:R-:W-:Y:S02]  /*5680*/  ISETP.GT.AND P4, PT, R10.reuse, RZ, P1 ;  /* 0x000000ff0a00720c */ /* 0x040fe40000f84270 */
[C---:B------:R-:W-:Y:S01]  /*5690*/  ISETP.GT.AND P1, PT, R10.reuse, 0x8, P1 ;  /* 0x000000080a00780c */ /* 0x040fe20000f24270 */
[----:B------:R-:W-:Y:S01]  /*56a0*/  @P5 STG.E.U16 desc[UR12][R4.64+0xa2], R65 ;  /* 0x0000a24104005986 */ /* 0x000fe2000c10150c */
[C---:B------:R-:W-:Y:S02]  /*56b0*/  ISETP.GT.AND P5, PT, R10.reuse, RZ, P2 ;  /* 0x000000ff0a00720c */ /* 0x040fe400017a4270 */
[----:B------:R-:W-:Y:S01]  /*56c0*/  ISETP.GT.AND P2, PT, R10, 0x8, P2 ;  /* 0x000000080a00780c */ /* 0x000fe20001744270 */
[----:B0-----:R-:W-:Y:S02]  /*56d0*/  @P3 IMAD.MOV.U32 R6, RZ, RZ, R16 ;  /* 0x000000ffff063224 */ /* 0x001fe400078e0010 */
        /* <DEDUP_REMOVED lines=15> */
[----:B------:R0:W-:Y:S02]  /*57d0*/  @P1 STG.E.U16 desc[UR12][R6.64+0xb0], R70 ;  /* 0x0000b04606001986 */ /* 0x0001e4000c10150c */
[----:B0-----:R-:W-:Y:S02]  /*57e0*/  @P2 IMAD.MOV.U32 R6, RZ, RZ, R16 ;  /* 0x000000ffff062224 */ /* 0x001fe400078e0010 */
[----:B------:R-:W-:-:S05]  /*57f0*/  @P2 IMAD.MOV.U32 R7, RZ, RZ, R17 ;  /* 0x000000ffff072224 */ /* 0x000fca00078e0011 */
[----:B------:R0:W-:Y:S01]  /*5800*/  @P2 STG.E.U16 desc[UR12][R6.64+0xb2], R71 ;  /* 0x0000b24706002986 */ /* 0x0001e2000c10150c */
[----:B------:R-:W-:-:S03]  /*5810*/  ISETP.GT.AND P2, PT, R2, 0x71, PT ;  /* 0x000000710200780c */ /* 0x000fc60003f44270 */
[----:B------:R-:W-:Y:S01]  /*5820*/  @P4 STG.E.U16 desc[UR12][R4.64+0xc0], R72 ;  /* 0x0000c04804004986 */ /* 0x000fe2000c10150c */
[----:B------:R-:W-:-:S03]  /*5830*/  ISETP.GT.AND P4, PT, R2, 0x68, PT ;  /* 0x000000680200780c */ /* 0x000fc60003f84270 */
[----:B------:R-:W-:Y:S01]  /*5840*/  @P5 STG.E.U16 desc[UR12][R4.64+0xc2], R73 ;  /* 0x0000c24904005986 */ /* 0x000fe2000c10150c */
[----:B------:R-:W-:Y:S02]  /*5850*/  ISETP.GT.AND P5, PT, R2, 0x69, PT ;  /* 0x000000690200780c */ /* 0x000fe40003fa4270 */
[C---:B------:R-:W-:Y:S01]  /*5860*/  ISETP.GT.AND P1, PT, R10.reuse, RZ, P4 ;  /* 0x000000ff0a00720c */ /* 0x040fe20002724270 */
[----:B0-----:R-:W-:Y:S01]  /*5870*/  @P3 IMAD.MOV.U32 R6, RZ, RZ, R16 ;  /* 0x000000ffff063224 */ /* 0x001fe200078e0010 */
[C---:B------:R-:W-:Y:S01]  /*5880*/  ISETP.GT.AND P6, PT, R10.reuse, RZ, P5 ;  /* 0x000000ff0a00720c */ /* 0x040fe20002fc4270 */
[----:B------:R-:W-:Y:S01]  /*5890*/  @P3 IMAD.MOV.U32 R7, RZ, RZ, R17 ;  /* 0x000000ffff073224 */ /* 0x000fe200078e0011 */
[----:B------:R-:W-:-:S04]  /*58a0*/  ISETP.GT.AND P4, PT, R10, 0x8, P4 ;  /* 0x000000080a00780c */ /* 0x000fc80002784270 */
[----:B------:R0:W-:Y:S01]  /*58b0*/  @P3 STG.E.U16 desc[UR12][R6.64+0xc0], R74 ;  /* 0x0000c04a06003986 */ /* 0x0001e2000c10150c */
[----:B------:R-:W-:-:S06]  /*58c0*/  ISETP.GT.AND P3, PT, R2, 0x70, PT ;  /* 0x000000700200780c */ /* 0x000fcc0003f64270 */
[----:B------:R-:W-:Y:S02]  /*58d0*/  @P6 IMAD.MOV.U32 R3, RZ, RZ, R5 ;  /* 0x000000ffff036224 */ /* 0x000fe400078e0005 */
[----:B0-----:R-:W-:Y:S02]  /*58e0*/  @P0 IMAD.MOV.U32 R6, RZ, RZ, R16 ;  /* 0x000000ffff060224 */ /* 0x001fe400078e0010 */
[----:B------:R-:W-:-:S05]  /*58f0*/  @P0 IMAD.MOV.U32 R7, RZ, RZ, R17 ;  /* 0x000000ffff070224 */ /* 0x000fca00078e0011 */
[----:B------:R-:W-:Y:S01]  /*5900*/  @P0 STG.E.U16 desc[UR12][R6.64+0xc2], R75 ;  /* 0x0000c24b06000986 */ /* 0x000fe2000c10150c */
[----:B------:R-:W-:-:S03]  /*5910*/  ISETP.GT.AND P0, PT, R2, 0x79, PT ;  /* 0x000000790200780c */ /* 0x000fc60003f04270 */
[----:B------:R-:W-:Y:S01]  /*5920*/  @P1 STG.E.U16 desc[UR12][R4.64+0xd0], R76 ;  /* 0x0000d04c04001986 */ /* 0x000fe2000c10150c */
[----:B------:R-:W-:Y:S01]  /*5930*/  ISETP.GT.AND P1, PT, R2, 0x78, PT ;  /* 0x000000780200780c */ /* 0x000fe20003f24270 */
[----:B------:R-:W-:-:S05]  /*5940*/  @P6 IMAD.MOV.U32 R2, RZ, RZ, R4 ;  /* 0x000000ffff026224 */ /* 0x000fca00078e0004 */
[----:B------:R0:W-:Y:S01]  /*5950*/  @P6 STG.E.U16 desc[UR12][R2.64+0xd2], R77 ;  /* 0x0000d24d02006986 */ /* 0x0001e2000c10150c */
[C---:B------:R-:W-:Y:S02]  /*5960*/  ISETP.GT.AND P6, PT, R10.reuse, 0x8, P5 ;  /* 0x000000080a00780c */ /* 0x040fe40002fc4270 */
[C---:B------:R-:W-:Y:S02]  /*5970*/  ISETP.GT.AND P5, PT, R10.reuse, RZ, P3 ;  /* 0x000000ff0a00720c */ /* 0x040fe40001fa4270 */
[----:B------:R-:W-:Y:S01]  /*5980*/  ISETP.GT.AND P3, PT, R10, 0x8, P3 ;  /* 0x000000080a00780c */ /* 0x000fe20001f64270 */
[----:B0-----:R-:W-:Y:S02]  /*5990*/  @P4 IMAD.MOV.U32 R2, RZ, RZ, R16 ;  /* 0x000000ffff024224 */ /* 0x001fe400078e0010 */
[----:B------:R-:W-:-:S05]  /*59a0*/  @P4 IMAD.MOV.U32 R3, RZ, RZ, R17 ;  /* 0x000000ffff034224 */ /* 0x000fca00078e0011 */
[----:B------:R0:W-:Y:S01]  /*59b0*/  @P4 STG.E.U16 desc[UR12][R2.64+0xd0], R78 ;  /* 0x0000d04e02004986 */ /* 0x0001e2000c10150c */
        /* <DEDUP_REMOVED lines=14> */
[----:B------:R0:W-:Y:S02]  /*5aa0*/  @P4 STG.E.U16 desc[UR12][R2.64+0xe2], R81 ;  /* 0x0000e25102004986 */ /* 0x0001e4000c10150c */
        /* <DEDUP_REMOVED lines=8> */
[----:B------:R0:W-:Y:S04]  /*5b30*/  @P5 STG.E.U16 desc[UR12][R2.64+0xf0], R84 ;  /* 0x0000f05402005986 */ /* 0x0001e8000c10150c */
[----:B------:R1:W-:Y:S01]  /*5b40*/  @P6 STG.E.U16 desc[UR12][R4.64+0xf2], R85 ;  /* 0x0000f25504006986 */ /* 0x0003e2000c10150c */
[----:B0-----:R-:W-:Y:S02]  /*5b50*/  @P1 IMAD.MOV.U32 R2, RZ, RZ, R16 ;  /* 0x000000ffff021224 */ /* 0x001fe400078e0010 */
[----:B------:R-:W-:-:S05]  /*5b60*/  @P1 IMAD.MOV.U32 R3, RZ, RZ, R17 ;  /* 0x000000ffff031224 */ /* 0x000fca00078e0011 */
[----:B------:R1:W-:Y:S01]  /*5b70*/  @P1 STG.E.U16 desc[UR12][R2.64+0xf0], R86 ;  /* 0x0000f05602001986 */ /* 0x0003e2000c10150c */
[----:B------:R-:W-:Y:S05]  /*5b80*/  @!P0 EXIT ;  /* 0x000000000000894d */ /* 0x000fea0003800000 */
[----:B------:R-:W-:-:S05]  /*5b90*/  F2FP.BF16.F32.PACK_AB R0, RZ, R0 ;  /* 0x00000000ff00723e */ /* 0x000fca00000010ff */
[----:B------:R-:W-:Y:S01]  /*5ba0*/  STG.E.U16 desc[UR12][R16.64+0xf2], R0 ;  /* 0x0000f20010007986 */ /* 0x000fe2000c10150c */
[----:B------:R-:W-:Y:S05]  /*5bb0*/  EXIT ;  /* 0x000000000000794d */ /* 0x000fea0003800000 */
.L_x_10:
[----:B------:R-:W-:-:S13]  /*5bc0*/  ISETP.NE.AND P0, PT, R6, RZ, PT ;  /* 0x000000ff0600720c */ /* 0x000fda0003f05270 */
[----:B------:R-:W-:Y:S05]  /*5bd0*/  @P0 EXIT ;  /* 0x000000000000094d */ /* 0x000fea0003800000 */
[----:B------:R-:W-:-:S13]  /*5be0*/  ELECT P0, URZ, PT ;  /* 0x00000000003f782f */ /* 0x000fda0003800000 */
[----:B------:R-:W-:Y:S05]  /*5bf0*/  @!P0 BRA `(.L_x_147) ;  /* 0x0000000800288947 */ /* 0x000fea0003800000 */
[----:B------:R-:W-:Y:S02]  /*5c00*/  ISETP.GE.AND P0, PT, R4, 0x1, PT ;  /* 0x000000010400780c */ /* 0x000fe40003f06270 */
[----:B---3-5:R-:W-:-:S04]  /*5c10*/  SHF.R.S32.HI R3, RZ, 0x1f, R8 ;  /* 0x0000001fff037819 */ /* 0x028fc80000011408 */
[----:B------:R-:W-:-:S07]  /*5c20*/  LEA.HI R3, R3, R8, RZ, 0x7 ;  /* 0x0000000803037211 */ /* 0x000fce00078f38ff */
[----:B------:R-:W-:Y:S05]  /*5c30*/  @!P0 BRA `(.L_x_147) ;  /* 0x0000000800188947 */ /* 0x000fea0003800000 */
[----:B------:R-:W-:Y:S01]  /*5c40*/  LOP3.LUT R3, R3, 0xffffff80, RZ, 0xc0, !PT ;  /* 0xffffff8003037812 */ /* 0x000fe200078ec0ff */
[----:B------:R-:W-:Y:S01]  /*5c50*/  IMAD.SHL.U32 R19, R5, 0x40, RZ ;  /* 0x0000004005137824 */ /* 0x000fe200078e00ff */
[----:B------:R-:W-:Y:S01]  /*5c60*/  ULDC UR4, c[0x0][0x384] ;  /* 0x0000e10000047ab9 */ /* 0x000fe20000000800 */
[C---:B------:R-:W-:Y:S01]  /*5c70*/  LOP3.LUT P0, RZ, R8.reuse, 0x1f, RZ, 0xc0, !PT ;  /* 0x0000001f08ff7812 */ /* 0x040fe2000780c0ff */
[----:B------:R-:W-:Y:S01]  /*5c80*/  IMAD.SHL.U32 R18, R9, 0x80, RZ ;  /* 0x0000008009127824 */ /* 0x000fe200078e00ff */
[----:B------:R-:W-:Y:S01]  /*5c90*/  ULDC UR5, c[0x0][0x388] ;  /* 0x0000e20000057ab9 */ /* 0x000fe20000000800 */
[----:B------:R-:W-:Y:S01]  /*5ca0*/  IMAD.IADD R3, R8, 0x1, -R3 ;  /* 0x0000000108037824 */ /* 0x000fe200078e0a03 */
[----:B------:R-:W-:Y:S01]  /*5cb0*/  LOP3.LUT R24, R2, 0x2, RZ, 0xfc, !PT ;  /* 0x0000000202187812 */ /* 0x000fe200078efcff */
[----:B-1----:R-:W-:Y:S01]  /*5cc0*/  IMAD.HI.U32 R0, R19, UR4, RZ ;  /* 0x0000000413007c27 */ /* 0x002fe2000f8e00ff */
[----:B------:R-:W-:Y:S02]  /*5cd0*/  CS2R R6, SRZ ;  /* 0x0000000000067805 */ /* 0x000fe4000001ff00 */
[----:B------:R-:W-:-:S02]  /*5ce0*/  CS2R R8, SRZ ;  /* 0x0000000000087805 */ /* 0x000fc4000001ff00 */
[C---:B------:R-:W-:Y:S01]  /*5cf0*/  ISETP.NE.AND P1, PT, R3.reuse, RZ, PT ;  /* 0x000000ff0300720c */ /* 0x040fe20003f25270 */
[----:B------:R-:W-:Y:S01]  /*5d00*/  VIADD R25, R4, 0x1 ;  /* 0x0000000104197836 */ /* 0x000fe20000000000 */
[----:B------:R-:W-:Y:S01]  /*5d10*/  ISETP.NE.OR P0, PT, R3, RZ, !P0 ;  /* 0x000000ff0300720c */ /* 0x000fe20004705670 */
[----:B------:R-:W-:Y:S01]  /*5d20*/  IMAD.MOV.U32 R3, RZ, RZ, RZ ;  /* 0x000000ffff037224 */ /* 0x000fe200078e00ff */
[----:B------:R-:W-:Y:S01]  /*5d30*/  SHF.R.U32.HI R0, RZ, UR5, R0 ;  /* 0x00000005ff007c19 */ /* 0x000fe20008011600 */
[----:B------:R-:W-:Y:S02]  /*5d40*/  IMAD.MOV.U32 R5, RZ, RZ, 0x1 ;  /* 0x00000001ff057424 */ /* 0x000fe400078e00ff */
[----:B------:R-:W-:-:S08]  /*5d50*/  VIADD R21, R18, 0x40 ;  /* 0x0000004012157836 */ /* 0x000fd00000000000 */
.L_x_151:
[----:B------:R-:W0:Y:S01]  /*5d60*/  S2R R11, SR_CgaCtaId ;  /* 0x00000000000b7919 */ /* 0x000e220000008800 */
[----:B------:R-:W-:-:S04]  /*5d70*/  MOV R10, 0x400 ;  /* 0x00000400000a7802 */ /* 0x000fc80000000f00 */
[----:B0-----:R-:W-:Y:S02]  /*5d80*/  LEA R20, R11, R10, 0x18 ;  /* 0x0000000a0b147211 */ /* 0x001fe400078ec0ff */
[----:B------:R-:W-:-:S03]  /*5d90*/  SHF.L.U32 R10, R5, 0x1f, RZ ;  /* 0x0000001f050a7819 */ /* 0x000fc600000006ff */
[----:B------:R-:W-:-:S07]  /*5da0*/  IMAD R11, R3, 0x8, R20 ;  /* 0x00000008030b7824 */ /* 0x000fce00078e0214 */
.L_x_148:
[----:B0-----:R0:W1:Y:S02]  /*5db0*/  SYNCS.PHASECHK.TRANS64.TRYWAIT P2, [R11+URZ+0x36048], R10 ;  /* 0x0360480a0b0075a7 */ /* 0x001064000804017f */
[----:B-1----:R-:W-:Y:S05]  /*5dc0*/  @!P2 NANOSLEEP.SYNCS 0x989680 ;  /* 0x009896800000a95d */ /* 0x002fea0003900000 */
[----:B------:R-:W1:Y:S02]  /*5dd0*/  @!P2 SYNCS.PHASECHK.TRANS64 P2, [R11+URZ+0x36048], R10 ;  /* 0x0360480a0b00a5a7 */ /* 0x000e64000804007f */
[----:B-1----:R-:W-:Y:S05]  /*5de0*/  @!P2 BRA `(.L_x_148) ;  /* 0xfffffffc00f0a947 */ /* 0x002fea000383ffff */
[----:B0-----:R-:W0:Y:S02]  /*5df0*/  @!P1 LDC R10, c[0x0][0x580] ;  /* 0x00016000ff0a9b82 */ /* 0x001e240000000800 */
[----:B0-----:R0:W-:Y:S02]  /*5e00*/  @!P1 SYNCS.ARRIVE.TRANS64 RZ, [R11+URZ+0x36000], R10 ;  /* 0x0360000a0bff99a7 */ /* 0x0011e4000800003f */
[----:B0-----:R-:W-:-:S04]  /*5e10*/  PRMT R10, R24, 0x9910, RZ ;  /* 0x00009910180a7816 */ /* 0x001fc800000000ff */
[----:B------:R-:W-:-:S13]  /*5e20*/  ISETP.NE.AND P2, PT, R10, 0x2, PT ;  /* 0x000000020a00780c */ /* 0x000fda0003f45270 */
[----:B------:R-:W-:Y:S05]  /*5e30*/  @P2 BRA `(.L_x_149) ;  /* 0x0000000000042947 */ /* 0x000fea0003800000 */
[----:B------:R-:W-:Y:S01]  /*5e40*/  BPT.TRAP 0x1 ;  /* 0x000000040000795c */ /* 0x000fe20000300000 */
.L_x_149:
[----:B------:R-:W-:Y:S05]  /*5e50*/  @P0 BRA `(.L_x_150) ;  /* 0x0000000000040947 */ /* 0x000fea0003800000 */
[----:B------:R-:W-:Y:S01]  /*5e60*/  BPT.TRAP 0x1 ;  /* 0x000000040000795c */ /* 0x000fe20000300000 */
.L_x_150:
[----:B------:R-:W0:Y:S01]  /*5e70*/  LDC R12, c[0x0][0x380] ;  /* 0x0000e000ff0c7b82 */ /* 0x000e220000000800 */
[----:B------:R-:W-:Y:S01]  /*5e80*/  R2UR UR4, R0 ;  /* 0x00000000000472ca */ /* 0x000fe200000e0000 */
[----:B------:R-:W-:Y:S01]  /*5e90*/  ULDC UR18, c[0x0][0x38c] ;  /* 0x0000e30000127ab9 */ /* 0x000fe20000000800 */
[----:B------:R-:W-:Y:S01]  /*5ea0*/  R2UR UR16, R19 ;  /* 0x00000000131072ca */ /* 0x000fe200000e0000 */
[----:B------:R-:W-:Y:S01]  /*5eb0*/  UISETP.NE.AND UP0, UPT, UR18, 0x1, UPT ;  /* 0x000000011200788c */ /* 0x000fe2000bf05270 */
[----:B------:R-:W-:Y:S01]  /*5ec0*/  R2UR UR25, R11 ;  /* 0x000000000b1972ca */ /* 0x000fe200000e0000 */
[----:B------:R-:W-:Y:S01]  /*5ed0*/  ULDC UR23, c[0x0][0x398] ;  /* 0x0000e60000177ab9 */ /* 0x000fe20000000800 */
[C---:B------:R-:W-:Y:S01]  /*5ee0*/  VIADD R11, R9.reuse, 0x1 ;  /* 0x00000001090b7836 */ /* 0x040fe20000000000 */
[----:B------:R-:W1:Y:S01]  /*5ef0*/  LDC.64 R14, c[0x0][0x3f8] ;  /* 0x0000fe00ff0e7b82 */ /* 0x000e620000000a00 */
[----:B------:R-:W-:Y:S01]  /*5f00*/  R2UR UR26, R8 ;  /* 0x00000000081a72ca */ /* 0x000fe200000e0000 */
[----:B------:R-:W-:Y:S01]  /*5f10*/  ULDC.64 UR30, c[0x0][0x198] ;  /* 0x00006600001e7ab9 */ /* 0x000fe20000000a00 */
[----:B------:R-:W-:Y:S01]  /*5f20*/  R2UR UR20, R9 ;  /* 0x00000000091472ca */ /* 0x000fe200000e0000 */
[----:B------:R-:W-:Y:S01]  /*5f30*/  UIADD3 UR34, UP2, UR30, 0x270, URZ ;  /* 0x000002701e227890 */ /* 0x000fe2000ff5e03f */
[----:B------:R-:W-:Y:S01]  /*5f40*/  R2UR UR24, R3 ;  /* 0x00000000031872ca */ /* 0x000fe200000e0000 */
[----:B------:R-:W-:Y:S01]  /*5f50*/  ULDC UR36, c[0x0][0x3ec] ;  /* 0x0000fb0000247ab9 */ /* 0x000fe20000000800 */
[----:B------:R-:W-:Y:S01]  /*5f60*/  @UP0 ULDC.64 UR6, c[0x0][0x390] ;  /* 0x0000e40000060ab9 */ /* 0x000fe20000000a00 */
[----:B------:R-:W1:Y:S01]  /*5f70*/  LDC.64 R16, c[0x0][0x3d0] ;  /* 0x0000f400ff107b82 */ /* 0x000e620000000a00 */
[----:B------:R-:W-:Y:S01]  /*5f80*/  UIADD3.X UR35, URZ, UR31, URZ, UP2, !UPT ;  /* 0x0000001f3f237290 */ /* 0x000fe200097fe43f */
[----:B------:R-:W-:Y:S01]  /*5f90*/  VIADD R25, R25, 0xffffffff ;  /* 0xffffffff19197836 */ /* 0x000fe20000000000 */
[----:B------:R-:W-:Y:S01]  /*5fa0*/  ULDC.64 UR8, c[0x0][0x3c0] ;  /* 0x0000f00000087ab9 */ /* 0x000fe20000000a00 */
[----:B------:R-:W-:Y:S01]  /*5fb0*/  R2UR UR21, R7 ;  /* 0x00000000071572ca */ /* 0x000fe200000e0000 */
[----:B------:R-:W-:Y:S01]  /*5fc0*/  ULDC.64 UR28, c[0x0][0x3f0] ;  /* 0x0000fc00001c7ab9 */ /* 0x000fe20000000a00 */
[----:B------:R-:W-:Y:S01]  /*5fd0*/  R2UR UR22, R6 ;  /* 0x00000000061672ca */ /* 0x000fe200000e0000 */
[----:B------:R-:W-:Y:S01]  /*5fe0*/  UIADD3 UR25, UR25, 0x36000, URZ ;  /* 0x0003600019197890 */ /* 0x000fe2000fffe03f */
[----:B0-----:R-:W-:Y:S01]  /*5ff0*/  ISETP.NE.AND P2, PT, R12, 0x1, PT ;  /* 0x000000010c00780c */ /* 0x001fe20003f45270 */
[----:B------:R-:W0:Y:S01]  /*6000*/  LDC R13, c[0x0][0x400] ;  /* 0x00010000ff0d7b82 */ /* 0x000e220000000800 */
[----:B------:R-:W-:Y:S01]  /*6010*/  ISETP.GT.AND P6, PT, R25, 0x1, PT ;  /* 0x000000011900780c */ /* 0x000fe20003fc4270 */
[----:B------:R-:W-:Y:S01]  /*6020*/  USHF.L.U32 UR26, UR26, 0x6, URZ ;  /* 0x000000061a1a7899 */ /* 0x000fe2000800063f */
[----:B------:R-:W-:Y:S01]  /*6030*/  UMOV UR32, 0x0 ;  /* 0x0000000000207882 */ /* 0x000fe20000000000 */
[----:B------:R-:W-:Y:S01]  /*6040*/  UMOV UR33, 0x10000000 ;  /* 0x1000000000217882 */ /* 0x000fe20000000000 */
[----:B------:R-:W-:-:S03]  /*6050*/  UMOV UR12, UR20 ;  /* 0x00000014000c7c82 */ /* 0x000fc60008000000 */
[----:B------:R-:W2:Y:S01]  /*6060*/  LDC.64 R22, c[0x0][0x3e0] ;  /* 0x0000f800ff167b82 */ /* 0x000ea20000000a00 */
[----:B------:R-:W-:Y:S01]  /*6070*/  UMOV UR13, UR21 ;  /* 0x00000015000d7c82 */ /* 0x000fe20008000000 */
[----:B------:R-:W-:Y:S02]  /*6080*/  UMOV UR14, UR22 ;  /* 0x00000016000e7c82 */ /* 0x000fe40008000000 */
[----:B------:R-:W-:-:S05]  /*6090*/  @P2 IMAD.U32 R10, RZ, RZ, UR4 ;  /* 0x00000004ff0a2e24 */ /* 0x000fca000f8e00ff */
[----:B------:R-:W-:Y:S01]  /*60a0*/  @P2 R2UR UR16, R10 ;  /* 0x000000000a1022ca */ /* 0x000fe200000e0000 */
[----:B------:R-:W-:Y:S02]  /*60b0*/  VIADD R10, R8, 0x1 ;  /* 0x00000001080a7836 */ /* 0x000fe40000000000 */
[----:B-1----:R-:W-:-:S03]  /*60c0*/  IMAD R8, R7, R16, R15 ;  /* 0x0000001007087224 */ /* 0x002fc600078e020f */
[----:B------:R-:W-:-:S07]  /*60d0*/  ISETP.NE.AND P2, PT, R10, UR15, PT ;  /* 0x0000000f0a007c0c */ /* 0x000fce000bf45270 */
[----:B------:R-:W-:Y:S02]  /*60e0*/  UIMAD.WIDE.U32 UR4, UR16, UR6, URZ ;  /* 0x00000006100472a5 */ /* 0x000fe4000f8e003f */
[----:B------:R-:W-:Y:S01]  /*60f0*/  UMOV UR17, UR16 ;  /* 0x0000001000117c82 */ /* 0x000fe20008000000 */
[----:B------:R-:W-:Y:S02]  /*6100*/  UIADD3 UR4, -UR16, URZ, URZ ;  /* 0x0000003f10047290 */ /* 0x000fe4000fffe13f */
[----:B------:R-:W-:Y:S01]  /*6110*/  @UP0 USHF.R.U32.HI UR17, URZ, UR7, UR5 ;  /* 0x000000073f110299 */ /* 0x000fe20008011605 */
[----:B------:R-:W-:Y:S01]  /*6120*/  @P2 IMAD.MOV R11, RZ, RZ, R9 ;  /* 0x000000ffff0b2224 */ /* 0x000fe200078e0209 */
[----:B------:R-:W-:Y:S01]  /*6130*/  UISETP.NE.AND UP0, UPT, UR23, 0x1, UPT ;  /* 0x000000011700788c */ /* 0x000fe2000bf05270 */
[----:B------:R-:W-:Y:S01]  /*6140*/  R2UR UR5, R20 ;  /* 0x00000000140572ca */ /* 0x000fe200000e0000 */
[----:B------:R-:W-:Y:S01]  /*6150*/  ULDC.64 UR6, c[0x0][0x3c8] ;  /* 0x0000f20000067ab9 */ /* 0x000fe20000000a00 */
[----:B------:R-:W-:Y:S01]  /*6160*/  IMAD R12, R12, UR4, R19 ;  /* 0x000000040c0c7c24 */ /* 0x000fe2000f8e0213 */
[----:B--2---:R-:W-:Y:S01]  /*6170*/  ISETP.NE.AND P3, PT, R11, R22, PT ;  /* 0x000000160b00720c */ /* 0x004fe20003f65270 */
[----:B------:R-:W-:Y:S01]  /*6180*/  IMAD R9, R9, UR7, R14 ;  /* 0x0000000709097c24 */ /* 0x000fe2000f8e020e */
[----:B------:R-:W-:Y:S01]  /*6190*/  UIADD3 UR4, UP1, UR30, 0xf0, URZ ;  /* 0x000000f01e047890 */ /* 0x000fe2000ff3e03f */
[----:B------:R-:W-:Y:S01]  /*61a0*/  IMAD R20, R3, 0x4000, R20 ;  /* 0x0000400003147824 */ /* 0x000fe200078e0214 */
[----:B------:R-:W-:Y:S01]  /*61b0*/  R2UR UR27, R12 ;  /* 0x000000000c1b72ca */ /* 0x000fe200000e0000 */
[----:B------:R-:W-:Y:S01]  /*61c0*/  IMAD.U32 R9, R8, 0x20, R9 ;  /* 0x0000002008097824 */ /* 0x000fe200078e0009 */
[----:B------:R-:W-:Y:S01]  /*61d0*/  UMOV UR30, UR17 ;  /* 0x00000011001e7c82 */ /* 0x000fe20008000000 */
[----:B------:R-:W-:Y:S01]  /*61e0*/  @UP0 ULDC UR10, c[0x0][0x39c] ;  /* 0x0000e700000a0ab9 */ /* 0x000fe20000000800 */
[----:B0-----:R-:W-:Y:S01]  /*61f0*/  IMAD R8, R6, R17, R13 ;  /* 0x0000001106087224 */ /* 0x001fe200078e020d */
[----:B------:R-:W-:Y:S01]  /*6200*/  UIMAD.WIDE.U32 UR10, UR17, UR10, URZ ;  /* 0x0000000a110a72a5 */ /* 0x000fe2000f8e003f */
[----:B------:R-:W-:Y:S01]  /*6210*/  R2UR UR19, R20 ;  /* 0x00000000141372ca */ /* 0x000fe200000e0000 */
[----:B------:R-:W-:Y:S01]  /*6220*/  @UP0 ULDC UR7, c[0x0][0x3a0] ;  /* 0x0000e80000070ab9 */ /* 0x000fe20000000800 */
[----:B------:R-:W-:Y:S01]  /*6230*/  IMAD.U32 R8, R8, 0x400, R9 ;  /* 0x0000040008087824 */ /* 0x000fe200078e0009 */
[----:B------:R-:W-:Y:S01]  /*6240*/  @UP0 USHF.R.U32.HI UR30, URZ, UR7, UR11 ;  /* 0x000000073f1e0299 */ /* 0x000fe2000801160b */
[----:B------:R-:W-:Y:S01]  /*6250*/  VIADD R12, R7, 0x1 ;  /* 0x00000001070c7836 */ /* 0x000fe20000000000 */
[----:B------:R-:W-:Y:S01]  /*6260*/  ULEA UR24, UR24, UR5, 0xd ;  /* 0x0000000518187291 */ /* 0x000fe2000f8e683f */
[----:B------:R-:W-:Y:S01]  /*6270*/  @P3 IMAD.MOV R12, RZ, RZ, R7 ;  /* 0x000000ffff0c3224 */ /* 0x000fe200078e0207 */
[----:B------:R-:W-:Y:S01]  /*6280*/  R2UR UR11, R8 ;  /* 0x00000000080b72ca */ /* 0x000fe200000e0000 */
[----:B------:R-:W-:Y:S01]  /*6290*/  UIADD3.X UR5, URZ, UR31, URZ, UP1, !UPT ;  /* 0x0000001f3f057290 */ /* 0x000fe20008ffe43f */
[----:B------:R-:W-:Y:S01]  /*62a0*/  R2UR UR10, R21 ;  /* 0x00000000150a72ca */ /* 0x000fe200000e0000 */
[----:B------:R-:W-:Y:S01]  /*62b0*/  UIADD3 UR7, -UR30, URZ, URZ ;  /* 0x0000003f1e077290 */ /* 0x000fe2000fffe13f */
[----:B------:R-:W-:Y:S01]  /*62c0*/  ISETP.NE.AND P4, PT, R12, R23, PT ;  /* 0x000000170c00720c */ /* 0x000fe20003f85270 */
[----:B------:R-:W-:Y:S01]  /*62d0*/  UIADD3 UR31, -UR17, URZ, URZ ;  /* 0x0000003f111f7290 */ /* 0x000fe2000fffe13f */
[----:B------:R-:W-:Y:S01]  /*62e0*/  VIADD R3, R3, 0x1 ;  /* 0x0000000103037836 */ /* 0x000fe20000000000 */
[----:B------:R-:W-:Y:S01]  /*62f0*/  UIMAD UR27, UR27, UR8, UR36 ;  /* 0x000000081b1b72a4 */ /* 0x000fe2000f8e0224 */
[----:B------:R-:W-:Y:S01]  /*6300*/  VIADD R13, R6, 0x1 ;  /* 0x00000001060d7836 */ /* 0x000fe20000000000 */
[----:B------:R-:W-:Y:S01]  /*6310*/  UIMAD UR7, UR23, UR7, UR17 ;  /* 0x00000007170772a4 */ /* 0x000fe2000f8e0211 */
[----:B------:R-:W-:Y:S01]  /*6320*/  SEL R9, R11, RZ, P3 ;  /* 0x000000ff0b097207 */ /* 0x000fe20001800000 */
[----:B------:R-:W-:Y:S01]  /*6330*/  UIMAD UR8, UR18, UR31, UR16 ;  /* 0x0000001f120872a4 */ /* 0x000fe2000f8e0210 */
[----:B------:R-:W-:Y:S01]  /*6340*/  R2UR UR18, R18 ;  /* 0x00000000121272ca */ /* 0x000fe200000e0000 */
[----:B------:R-:W-:Y:S01]  /*6350*/  UIMAD UR29, UR7, UR6, UR29 ;  /* 0x00000006071d72a4 */ /* 0x000fe2000f8e021d */
[----:B------:R-:W-:Y:S01]  /*6360*/  ISETP.NE.AND P5, PT, R3, 0x9, PT ;  /* 0x000000090300780c */ /* 0x000fe20003fa5270 */
[----:B------:R-:W-:Y:S01]  /*6370*/  UIMAD UR28, UR8, UR9, UR28 ;  /* 0x00000009081c72a4 */ /* 0x000fe2000f8e021c */
[----:B------:R-:W-:Y:S01]  /*6380*/  SEL R7, R12, RZ, P4 ;  /* 0x000000ff0c077207 */ /* 0x000fe20002000000 */
[----:B------:R-:W-:Y:S01]  /*6390*/  UPRMT UR6, UR11, 0x5410, URZ ;  /* 0x000054100b067896 */ /* 0x000fe2000800003f */
[----:B------:R-:W-:Y:S01]  /*63a0*/  SEL R8, RZ, 0x1, P5 ;  /* 0x00000001ff087807 */ /* 0x000fe20002800000 */
[----:B------:R-:W-:Y:S01]  /*63b0*/  UIADD3 UR16, UR19, 0x12000, URZ ;  /* 0x0001200013107890 */ /* 0x000fe2000fffe03f */
[----:B------:R-:W-:Y:S01]  /*63c0*/  @P4 IMAD.MOV R13, RZ, RZ, R6 ;  /* 0x000000ffff0d4224 */ /* 0x000fe200078e0206 */
[----:B------:R-:W-:Y:S01]  /*63d0*/  UIADD3 UR8, UR19, 0x14000, URZ ;  /* 0x0001400013087890 */ /* 0x000fe2000fffe03f */
[----:B------:R-:W-:Y:S01]  /*63e0*/  LOP3.LUT R5, R5, R8, RZ, 0x3c, !PT ;  /* 0x0000000805057212 */ /* 0x000fe200078e3cff */
[----:B------:R-:W-:Y:S01]  /*63f0*/  UMOV UR17, UR25 ;  /* 0x0000001900117c82 */ /* 0x000fe20008000000 */
[----:B------:R-:W-:Y:S01]  /*6400*/  UMOV UR19, UR26 ;  /* 0x0000001a00137c82 */ /* 0x000fe20008000000 */
[----:B------:R-:W-:Y:S01]  /*6410*/  UMOV UR9, UR25 ;  /* 0x0000001900097c82 */ /* 0x000fe20008000000 */
[----:B------:R0:W-:Y:S01]  /*6420*/  UTMALDG.5D.IM2COL [UR24], [UR4], UR6 ;  /* 0x00000018040073b4 */ /* 0x0001e20008060006 */
[----:B------:R-:W-:Y:S01]  /*6430*/  UMOV UR11, UR26 ;  /* 0x0000001a000b7c82 */ /* 0x000fe20008000000 */
[----:B------:R-:W-:Y:S01]  /*6440*/  SEL R8, R10, RZ, P2 ;  /* 0x000000ff0a087207 */ /* 0x000fe20001000000 */
[----:B------:R-:W-:Y:S01]  /*6450*/  IMAD.MOV.U32 R6, RZ, RZ, R13 ;  /* 0x000000ffff067224 */ /* 0x000fe200078e000d */
[----:B------:R-:W-:Y:S01]  /*6460*/  SEL R3, R3, RZ, P5 ;  /* 0x000000ff03037207 */ /* 0x000fe20002800000 */
[----:B------:R0:W-:Y:S01]  /*6470*/  UTMALDG.5D [UR16], [UR34], desc[UR32] ;  /* 0x00002010220075b4 */ /* 0x0001e20008021000 */
[----:B------:R0:W-:Y:S02]  /*6480*/  UTMALDG.5D [UR8], [UR34], desc[UR32] ;  /* 0x00002008220075b4 */ /* 0x0001e40008021000 */
[----:B0-----:R-:W-:Y:S05]  /*6490*/  @P6 BRA `(.L_x_151) ;  /* 0xfffffff800306947 */ /* 0x001fea000383ffff */
.L_x_147:
[----:B------:R-:W-:Y:S01]  /*64a0*/  ISETP.GE.U32.AND P2, PT, R4, 0x9, PT ;  /* 0x000000090400780c */ /* 0x000fe20003f46070 */
[----:B------:R-:W-:Y:S05]  /*64b0*/  WARPSYNC.ALL ;  /* 0x0000000000007948 */ /* 0x000fea0003800000 */
[----:B------:R-:W-:-:S07]  /*64c0*/  ELECT P1, URZ, PT ;  /* 0x00000000003f782f */ /* 0x000fce0003820000 */
[----:B------:R-:W-:-:S05]  /*64d0*/  @P2 IMAD.WIDE.U32 R6, R4, 0x38e38e39, RZ ;  /* 0x38e38e3904062825 */ /* 0x000fca00078e00ff */
[----:B-1---5:R-:W-:-:S04]  /*64e0*/  @P2 SHF.R.U32.HI R0, RZ, 0x1, R7 ;  /* 0x00000001ff002819 */ /* 0x022fc80000011607 */
[----:B------:R-:W-:-:S04]  /*64f0*/  @P2 LOP3.LUT R0, R0, 0x1, RZ, 0xc0, !PT ;  /* 0x0000000100002812 */ /* 0x000fc800078ec0ff */
[----:B------:R-:W-:Y:S01]  /*6500*/  @P2 ISETP.NE.U32.AND P0, PT, R0, 0x1, PT ;  /* 0x000000010000280c */ /* 0x000fe20003f05070 */
[----:B------:R-:W-:-:S12]  /*6510*/  @!P1 EXIT ;  /* 0x000000000000994d */ /* 0x000fd80003800000 */
[----:B------:R-:W-:Y:S01]  /*6520*/  LOP3.LUT R2, R2, 0x2, RZ, 0xfc, !PT ;  /* 0x0000000202027812 */ /* 0x000fe200078efcff */
[----:B------:R-:W-:Y:S01]  /*6530*/  IMAD.MOV.U32 R0, RZ, RZ, 0x1 ;  /* 0x00000001ff007424 */ /* 0x000fe200078e00ff */
[----:B------:R-:W-:Y:S02]  /*6540*/  @P2 ISETP.NE.U32.AND.EX P0, PT, RZ, RZ, PT, P0 ;  /* 0x000000ffff00220c */ /* 0x000fe40003f05100 */
[----:B------:R-:W-:Y:S02]  /*6550*/  ISETP.NE.AND P1, PT, R2, 0x3, PT ;  /* 0x000000030200780c */ /* 0x000fe40003f25270 */
[----:B------:R-:W-:-:S11]  /*6560*/  @P2 SEL R0, RZ, 0x1, !P0 ;  /* 0x00000001ff002807 */ /* 0x000fd60004000000 */
[----:B------:R-:W-:Y:S05]  /*6570*/  @!P1 BRA `(.L_x_152) ;  /* 0x0000000000049947 */ /* 0x000fea0003800000 */
[----:B------:R-:W-:Y:S01]  /*6580*/  BPT.TRAP 0x1 ;  /* 0x000000040000795c */ /* 0x000fe20000300000 */
.L_x_152:
[----:B------:R-:W0:Y:S01]  /*6590*/  S2R R5, SR_CgaCtaId ;  /* 0x0000000000057919 */ /* 0x000e220000008800 */
[----:B---3--:R-:W-:Y:S01]  /*65a0*/  IMAD.WIDE.U32 R2, R4, 0x38e38e39, RZ ;  /* 0x38e38e3904027825 */ /* 0x008fe200078e00ff */
[----:B------:R-:W-:-:S04]  /*65b0*/  MOV R2, 0x400 ;  /* 0x0000040000027802 */ /* 0x000fc80000000f00 */
[----:B------:R-:W-:-:S05]  /*65c0*/  SHF.R.U32.HI R3, RZ, 0x1, R3 ;  /* 0x00000001ff037819 */ /* 0x000fca0000011603 */
[----:B------:R-:W-:Y:S01]  /*65d0*/  IMAD R4, R3, -0x9, R4 ;  /* 0xfffffff703047824 */ /* 0x000fe200078e0204 */
[----:B0-----:R-:W-:Y:S02]  /*65e0*/  LEA R2, R5, R2, 0x18 ;  /* 0x0000000205027211 */ /* 0x001fe400078ec0ff */
[----:B------:R-:W-:-:S03]  /*65f0*/  SHF.L.U32 R5, R0, 0x1f, RZ ;  /* 0x0000001f00057819 */ /* 0x000fc600000006ff */
[----:B------:R-:W-:-:S04]  /*6600*/  VIADD R3, R2, 0x36048 ;  /* 0x0003604802037836 */ /* 0x000fc80000000000 */
[----:B------:R-:W-:-:S07]  /*6610*/  IMAD R2, R4, 0x8, R3 ;  /* 0x0000000804027824 */ /* 0x000fce00078e0203 */
.L_x_153:
[----:B0-----:R0:W1:Y:S02]  /*6620*/  SYNCS.PHASECHK.TRANS64.TRYWAIT P0, [R2+URZ], R5 ;  /* 0x00000005020075a7 */ /* 0x001064000800017f */
[----:B-1----:R-:W-:Y:S05]  /*6630*/  @!P0 NANOSLEEP.SYNCS 0x989680 ;  /* 0x009896800000895d */ /* 0x002fea0003900000 */
[----:B------:R-:W1:Y:S02]  /*6640*/  @!P0 SYNCS.PHASECHK.TRANS64 P0, [R2+URZ], R5 ;  /* 0x00000005020085a7 */ /* 0x000e64000800007f */
[----:B-1----:R-:W-:Y:S05]  /*6650*/  @!P0 BRA `(.L_x_153) ;  /* 0xfffffffc00f08947 */ /* 0x002fea000383ffff */
[----:B------:R-:W-:-:S05]  /*6660*/  VIADD R4, R4, 0x1 ;  /* 0x0000000104047836 */ /* 0x000fca0000000000 */
[----:B------:R-:W-:-:S04]  /*6670*/  ISETP.NE.AND P0, PT, R4, 0x9, PT ;  /* 0x000000090400780c */ /* 0x000fc80003f05270 */
[----:B0-----:R-:W-:Y:S02]  /*6680*/  SEL R5, RZ, 0x1, P0 ;  /* 0x00000001ff057807 */ /* 0x001fe40000000000 */
[----:B------:R-:W-:Y:S02]  /*6690*/  SEL R4, R4, RZ, P0 ;  /* 0x000000ff04047207 */ /* 0x000fe40000000000 */
[----:B------:R-:W-:-:S03]  /*66a0*/  LOP3.LUT R7, R0, R5, RZ, 0x3c, !PT ;  /* 0x0000000500077212 */ /* 0x000fc600078e3cff */
[----:B------:R-:W-:Y:S01]  /*66b0*/  IMAD R0, R4, 0x8, R3 ;  /* 0x0000000804007824 */ /* 0x000fe200078e0203 */
[----:B------:R-:W-:-:S07]  /*66c0*/  SHF.L.U32 R5, R7, 0x1f, RZ ;  /* 0x0000001f07057819 */ /* 0x000fce00000006ff */
.L_x_154:
        /* <DEDUP_REMOVED lines=11> */
.L_x_155:
        /* <DEDUP_REMOVED lines=11> */
.L_x_156:
        /* <DEDUP_REMOVED lines=11> */
.L_x_157:
        /* <DEDUP_REMOVED lines=11> */
.L_x_158:
        /* <DEDUP_REMOVED lines=11> */
.L_x_159:
        /* <DEDUP_REMOVED lines=11> */
.L_x_160:
        /* <DEDUP_REMOVED lines=11> */
.L_x_161:
[----:B0-----:R0:W1:Y:S02]  /*6ba0*/  SYNCS.PHASECHK.TRANS64.TRYWAIT P0, [R4+URZ], R3 ;  /* 0x00000003040075a7 */ /* 0x001064000800017f */
[----:B-1----:R-:W-:Y:S05]  /*6bb0*/  @!P0 NANOSLEEP.SYNCS 0x989680 ;  /* 0x009896800000895d */ /* 0x002fea0003900000 */
[----:B------:R-:W1:Y:S02]  /*6bc0*/  @!P0 SYNCS.PHASECHK.TRANS64 P0, [R4+URZ], R3 ;  /* 0x00000003040085a7 */ /* 0x000e64000800007f */
[----:B-1----:R-:W-:Y:S05]  /*6bd0*/  @P0 EXIT ;  /* 0x000000000000094d */ /* 0x002fea0003800000 */
[----:B------:R-:W-:Y:S05]  /*6be0*/  BRA `(.L_x_161) ;  /* 0xfffffffc00ec7947 */ /* 0x000fea000383ffff */
.L_x_162:
[----:B------:R-:W-:-:S00]  /*6bf0*/  BRA `(.L_x_162) ;  /* 0xfffffffc00fc7947 */ /* 0x000fc0000383ffff */
[----:B------:R-:W-:-:S00]  /*6c00*/  NOP ;  /* 0x0000000000007918 */ /* 0x000fc00000000000 */
[----:B------:R-:W-:-:S00]  /*6c10*/  NOP ;  /* 0x0000000000007918 */ /* 0x000fc00000000000 */
[----:B------:R-:W-:-:S00]  /*6c20*/  NOP ;  /* 0x0000000000007918 */ /* 0x000fc00000000000 */
[----:B------:R-:W-:-:S00]  /*6c30*/  NOP ;  /* 0x0000000000007918 */ /* 0x000fc00000000000 */
[----:B------:R-:W-:-:S00]  /*6c40*/  NOP ;  /* 0x0000000000007918 */ /* 0x000fc00000000000 */
[----:B------:R-:W-:-:S00]  /*6c50*/  NOP ;  /* 0x0000000000007918 */ /* 0x000fc00000000000 */
[----:B------:R-:W-:-:S00]  /*6c60*/  NOP ;  /* 0x0000000000007918 */ /* 0x000fc00000000000 */
[----:B------:R-:W-:-:S00]  /*6c70*/  NOP ;  /* 0x0000000000007918 */ /* 0x000fc00000000000 */
.L_x_163:


//--------------------- .nv.shared._ZN7cutlass13device_kernelINS_4conv6kernel13ConvUniversalINS1_16ConvProblemShapeILNS1_8OperatorE1ELi3EEENS1_10collective14CollectiveConvINS1_46MainloopSm90TmaGmmaWarpSpecializedImplicitGemmILS5_1ELi9ELi3EN4cute5tupleIJNSA_1CILi1EEESD_SD_EEENS1_36KernelImplicitTmaWarpSpecializedSm90ELi1EEENSB_IJNSC_ILi64EEENSC_ILi128EEENSB_IJSH_EEEEEENS_10bfloat16_tESL_NSA_8TiledMMAINSA_8MMA_AtomIJNSA_4SM904GMMA28MMA_64x128x16_F32BF16BF16_SSILNSP_5MajorE0ELSR_1ELNSP_7ScaleInE1ELSS_1EEEEEENSA_6LayoutISE_NSB_IJNSC_ILi0EEESW_SW_EEEEENSB_IJNSA_10UnderscoreESZ_SZ_EEEEENS7_6detail26Sm90ImplicitGemmTileTraitsINSA_20SM90_TMA_LOAD_IM2COLENSA_14ComposedLayoutINSA_7SwizzleILi3ELi4ELi3EEENSA_18smem_ptr_flag_bitsILi16EEENSV_INSB_IJNSB_IJNSC_ILi8EEES1A_EEENSB_IJSH_SD_EEENSB_IJSD_NSC_ILi9EEEEEEEEENSB_IJNSB_IJSH_NSC_ILi512EEEEEENSB_IJSD_SW_EEENSB_IJSW_NSC_ILi4096EEEEEEEEEEEEEvEENS13_INSA_13SM90_TMA_LOADENS15_IS17_S19_NSV_INSB_IJNSB_IJSH_NSC_ILi2EEEEEES1B_S1E_EEENSB_IJNSB_IJSD_S1J_EEES1H_NSB_IJSW_NSC_ILi8192EEEEEEEEEEEEEvEEEENS_8epilogue10collective6detail29Sm90TmaWarpSpecializedAdapterINS22_15DefaultEpilogueISL_NSB_IJNSB_IJllllEEESD_SW_EEES27_NS21_6thread17LinearCombinationISL_Li1EffLNS28_9ScaleType4KindE0ELNS_15FloatRoundStyleE2ESL_EENS_4gemm15EpilogueDefaultEEEEEvvEEEEvNT_6ParamsE --------------------------
	.section	.nv.shared._ZN7cutlass13device_kernelINS_4conv6kernel13ConvUniversalINS1_16ConvProblemShapeILNS1_8OperatorE1ELi3EEENS1_10collective14CollectiveConvINS1_46MainloopSm90TmaGmmaWarpSpecializedImplicitGemmILS5_1ELi9ELi3EN4cute5tupleIJNSA_1CILi1EEESD_SD_EEENS1_36KernelImplicitTmaWarpSpecializedSm90ELi1EEENSB_IJNSC_ILi64EEENSC_ILi128EEENSB_IJSH_EEEEEENS_10bfloat16_tESL_NSA_8TiledMMAINSA_8MMA_AtomIJNSA_4SM904GMMA28MMA_64x128x16_F32BF16BF16_SSILNSP_5MajorE0ELSR_1ELNSP_7ScaleInE1ELSS_1EEEEEENSA_6LayoutISE_NSB_IJNSC_ILi0EEESW_SW_EEEEENSB_IJNSA_10UnderscoreESZ_SZ_EEEEENS7_6detail26Sm90ImplicitGemmTileTraitsINSA_20SM90_TMA_LOAD_IM2COLENSA_14ComposedLayoutINSA_7SwizzleILi3ELi4ELi3EEENSA_18smem_ptr_flag_bitsILi16EEENSV_INSB_IJNSB_IJNSC_ILi8EEES1A_EEENSB_IJSH_SD_EEENSB_IJSD_NSC_ILi9EEEEEEEEENSB_IJNSB_IJSH_NSC_ILi512EEEEEENSB_IJSD_SW_EEENSB_IJSW_NSC_ILi4096EEEEEEEEEEEEEvEENS13_INSA_13SM90_TMA_LOADENS15_IS17_S19_NSV_INSB_IJNSB_IJSH_NSC_ILi2EEEEEES1B_S1E_EEENSB_IJNSB_IJSD_S1J_EEES1H_NSB_IJSW_NSC_ILi8192EEEEEEEEEEEEEvEEEENS_8epilogue10collective6detail29Sm90TmaWarpSpecializedAdapterINS22_15DefaultEpilogueISL_NSB_IJNSB_IJllllEEESD_SW_EEES27_NS21_6thread17LinearCombinationISL_Li1EffLNS28_9ScaleType4KindE0ELNS_15FloatRoundStyleE2ESL_EENS_4gemm15EpilogueDefaultEEEEEvvEEEEvNT_6ParamsE,"aw",@nobits
	.sectionflags	@""
	.align	16
	.zero		1024


//--------------------- .nv.shared.reserved.0     --------------------------
	.section	.nv.shared.reserved.0,"aw",@nobits
	.weak		__nv_reservedSMEM_offset_0_alias
	.size		__nv_reservedSMEM_offset_0_alias, 0, 0
	.other		__nv_reservedSMEM_offset_0_alias,@"STO_CUDA_RESERVED_SHARED STV_DEFAULT"
__nv_reservedSMEM_offset_0_alias:
	.zero		0


//--------------------- .nv.global                --------------------------
	.section	.nv.global,"aw",@nobits
.nv.global:
	.type		_ZN39_INTERNAL_628120b0_4_k_cu_4bac1377_35864cute1_E,@object
	.size		_ZN39_INTERNAL_628120b0_4_k_cu_4bac1377_35864cute1_E,(_ZN39_INTERNAL_628120b0_4_k_cu_4bac1377_35864cuda3std3__45__cpo6cbeginE - _ZN39_INTERNAL_628120b0_4_k_cu_4bac1377_35864cute1_E)
_ZN39_INTERNAL_628120b0_4_k_cu_4bac1377_35864cute1_E:
	.zero		1
	.type		_ZN39_INTERNAL_628120b0_4_k_cu_4bac1377_35864cuda3std3__45__cpo6cbeginE,@object
	.size		_ZN39_INTERNAL_628120b0_4_k_cu_4bac1377_35864cuda3std3__45__cpo6cbeginE,(_ZN39_INTERNAL_628120b0_4_k_cu_4bac1377_35864cuda3std3__48in_placeE - _ZN39_INTERNAL_628120b0_4_k_cu_4bac1377_35864cuda3std3__45__cpo6cbeginE)
_ZN39_INTERNAL_628120b0_4_k_cu_4bac1377_35864cuda3std3__45__cpo6cbeginE:
	.zero		1
	.type		_ZN39_INTERNAL_628120b0_4_k_cu_4bac1377_35864cuda3std3__48in_placeE,@object
	.size		_ZN39_INTERNAL_628120b0_4_k_cu_4bac1377_35864cuda3std3__48in_placeE,(_ZN39_INTERNAL_628120b0_4_k_cu_4bac1377_35864cuda3std6ranges3__45__cpo9iter_moveE - _ZN39_INTERNAL_628120b0_4_k_cu_4bac1377_35864cuda3std3__48in_placeE)
_ZN39_INTERNAL_628120b0_4_k_cu_4bac1377_35864cuda3std3__48in_placeE:
	.zero		1
	.type		_ZN39_INTERNAL_628120b0_4_k_cu_4bac1377_35864cuda3std6ranges3__45__cpo9iter_moveE,@object
	.size		_ZN39_INTERNAL_628120b0_4_k_cu_4bac1377_35864cuda3std6ranges3__45__cpo9iter_moveE,(_ZN39_INTERNAL_628120b0_4_k_cu_4bac1377_35864cuda3std3__45__cpo5beginE - _ZN39_INTERNAL_628120b0_4_k_cu_4bac1377_35864cuda3std6ranges3__45__cpo9iter_moveE)
_ZN39_INTERNAL_628120b0_4_k_cu_4bac1377_35864cuda3std6ranges3__45__cpo9iter_moveE:
	.zero		1
	.type		_ZN39_INTERNAL_628120b0_4_k_cu_4bac1377_35864cuda3std3__45__cpo5beginE,@object
	.size		_ZN39_INTERNAL_628120b0_4_k_cu_4bac1377_35864cuda3std3__45__cpo5beginE,(_ZN39_INTERNAL_628120b0_4_k_cu_4bac1377_35864cuda3std3__441_GLOBAL__N__628120b0_4_k_cu_4bac1377_35866ignoreE - _ZN39_INTERNAL_628120b0_4_k_cu_4bac1377_35864cuda3std3__45__cpo5beginE)
_ZN39_INTERNAL_628120b0_4_k_cu_4bac1377_35864cuda3std3__45__cpo5beginE:
	.zero		1
	.type		_ZN39_INTERNAL_628120b0_4_k_cu_4bac1377_35864cuda3std3__441_GLOBAL__N__628120b0_4_k_cu_4bac1377_35866ignoreE,@object
	.size		_ZN39_INTERNAL_628120b0_4_k_cu_4bac1377_35864cuda3std3__441_GLOBAL__N__628120b0_4_k_cu_4bac1377_35866ignoreE,(_ZN39_INTERNAL_628120b0_4_k_cu_4bac1377_35864cute7productE - _ZN39_INTERNAL_628120b0_4_k_cu_4bac1377_35864cuda3std3__441_GLOBAL__N__628120b0_4_k_cu_4bac1377_35866ignoreE)
_ZN39_INTERNAL_628120b0_4_k_cu_4bac1377_35864cuda3std3__441_GLOBAL__N__628120b0_4_k_cu_4bac1377_35866ignoreE:
	.zero		1
	.type		_ZN39_INTERNAL_628120b0_4_k_cu_4bac1377_35864cute7productE,@object
	.size		_ZN39_INTERNAL_628120b0_4_k_cu_4bac1377_35864cute7productE,(_ZN39_INTERNAL_628120b0_4_k_cu_4bac1377_35864cuda3std3__45__cpo3endE - _ZN39_INTERNAL_628120b0_4_k_cu_4bac1377_35864cute7productE)
_ZN39_INTERNAL_628120b0_4_k_cu_4bac1377_35864cute7productE:
	.zero		1
	.type		_ZN39_INTERNAL_628120b0_4_k_cu_4bac1377_35864cuda3std3__45__cpo3endE,@object
	.size		_ZN39_INTERNAL_628120b0_4_k_cu_4bac1377_35864cuda3std3__45__cpo3endE,(_ZN39_INTERNAL_628120b0_4_k_cu_4bac1377_35864cuda3std3__419piecewise_constructE - _ZN39_INTERNAL_628120b0_4_k_cu_4bac1377_35864cuda3std3__45__cpo3endE)
_ZN39_INTERNAL_628120b0_4_k_cu_4bac1377_35864cuda3std3__45__cpo3endE:
	.zero		1
	.type		_ZN39_INTERNAL_628120b0_4_k_cu_4bac1377_35864cuda3std3__419piecewise_constructE,@object
	.size		_ZN39_INTERNAL_628120b0_4_k_cu_4bac1377_35864cuda3std3__419piecewise_constructE,(_ZN39_INTERNAL_628120b0_4_k_cu_4bac1377_35864cuda3std3__45__cpo4cendE - _ZN39_INTERNAL_628120b0_4_k_cu_4bac1377_35864cuda3std3__419piecewise_constructE)
_ZN39_INTERNAL_628120b0_4_k_cu_4bac1377_35864cuda3std3__419piecewise_constructE:
	.zero		1
	.type		_ZN39_INTERNAL_628120b0_4_k_cu_4bac1377_35864cuda3std3__45__cpo4cendE,@object
	.size		_ZN39_INTERNAL_628120b0_4_k_cu_4bac1377_35864cuda3std3__45__cpo4cendE,(_ZN39_INTERNAL_628120b0_4_k_cu_4bac1377_35864cuda3std6ranges3__45__cpo4swapE - _ZN39_INTERNAL_628120b0_4_k_cu_4bac1377_35864cuda3std3__45__cpo4cendE)
_ZN39_INTERNAL_628120b0_4_k_cu_4bac1377_35864cuda3std3__45__cpo4cendE:
	.zero		1
	.type		_ZN39_INTERNAL_628120b0_4_k_cu_4bac1377_35864cuda3std6ranges3__45__cpo4swapE,@object
	.size		_ZN39_INTERNAL_628120b0_4_k_cu_4bac1377_35864cuda3std6ranges3__45__cpo4swapE,(.L_7 - _ZN39_INTERNAL_628120b0_4_k_cu_4bac1377_35864cuda3std6ranges3__45__cpo4swapE)
_ZN39_INTERNAL_628120b0_4_k_cu_4bac1377_35864cuda3std6ranges3__45__cpo4swapE:
	.zero		1
.L_7:


//--------------------- .nv.constant0._ZN7cutlass13device_kernelINS_4conv6kernel13ConvUniversalINS1_16ConvProblemShapeILNS1_8OperatorE1ELi3EEENS1_10collective14CollectiveConvINS1_46MainloopSm90TmaGmmaWarpSpecializedImplicitGemmILS5_1ELi9ELi3EN4cute5tupleIJNSA_1CILi1EEESD_SD_EEENS1_36KernelImplicitTmaWarpSpecializedSm90ELi1EEENSB_IJNSC_ILi64EEENSC_ILi128EEENSB_IJSH_EEEEEENS_10bfloat16_tESL_NSA_8TiledMMAINSA_8MMA_AtomIJNSA_4SM904GMMA28MMA_64x128x16_F32BF16BF16_SSILNSP_5MajorE0ELSR_1ELNSP_7ScaleInE1ELSS_1EEEEEENSA_6LayoutISE_NSB_IJNSC_ILi0EEESW_SW_EEEEENSB_IJNSA_10UnderscoreESZ_SZ_EEEEENS7_6detail26Sm90ImplicitGemmTileTraitsINSA_20SM90_TMA_LOAD_IM2COLENSA_14ComposedLayoutINSA_7SwizzleILi3ELi4ELi3EEENSA_18smem_ptr_flag_bitsILi16EEENSV_INSB_IJNSB_IJNSC_ILi8EEES1A_EEENSB_IJSH_SD_EEENSB_IJSD_NSC_ILi9EEEEEEEEENSB_IJNSB_IJSH_NSC_ILi512EEEEEENSB_IJSD_SW_EEENSB_IJSW_NSC_ILi4096EEEEEEEEEEEEEvEENS13_INSA_13SM90_TMA_LOADENS15_IS17_S19_NSV_INSB_IJNSB_IJSH_NSC_ILi2EEEEEES1B_S1E_EEENSB_IJNSB_IJSD_S1J_EEES1H_NSB_IJSW_NSC_ILi8192EEEEEEEEEEEEEvEEEENS_8epilogue10collective6detail29Sm90TmaWarpSpecializedAdapterINS22_15DefaultEpilogueISL_NSB_IJNSB_IJllllEEESD_SW_EEES27_NS21_6thread17LinearCombinationISL_Li1EffLNS28_9ScaleType4KindE0ELNS_15FloatRoundStyleE2ESL_EENS_4gemm15EpilogueDefaultEEEEEvvEEEEvNT_6ParamsE --------------------------
	.section	.nv.constant0._ZN7cutlass13device_kernelINS_4conv6kernel13ConvUniversalINS1_16ConvProblemShapeILNS1_8OperatorE1ELi3EEENS1_10collective14CollectiveConvINS1_46MainloopSm90TmaGmmaWarpSpecializedImplicitGemmILS5_1ELi9ELi3EN4cute5tupleIJNSA_1CILi1EEESD_SD_EEENS1_36KernelImplicitTmaWarpSpecializedSm90ELi1EEENSB_IJNSC_ILi64EEENSC_ILi128EEENSB_IJSH_EEEEEENS_10bfloat16_tESL_NSA_8TiledMMAINSA_8MMA_AtomIJNSA_4SM904GMMA28MMA_64x128x16_F32BF16BF16_SSILNSP_5MajorE0ELSR_1ELNSP_7ScaleInE1ELSS_1EEEEEENSA_6LayoutISE_NSB_IJNSC_ILi0EEESW_SW_EEEEENSB_IJNSA_10UnderscoreESZ_SZ_EEEEENS7_6detail26Sm90ImplicitGemmTileTraitsINSA_20SM90_TMA_LOAD_IM2COLENSA_14ComposedLayoutINSA_7SwizzleILi3ELi4ELi3EEENSA_18smem_ptr_flag_bitsILi16EEENSV_INSB_IJNSB_IJNSC_ILi8EEES1A_EEENSB_IJSH_SD_EEENSB_IJSD_NSC_ILi9EEEEEEEEENSB_IJNSB_IJSH_NSC_ILi512EEEEEENSB_IJSD_SW_EEENSB_IJSW_NSC_ILi4096EEEEEEEEEEEEEvEENS13_INSA_13SM90_TMA_LOADENS15_IS17_S19_NSV_INSB_IJNSB_IJSH_NSC_ILi2EEEEEES1B_S1E_EEENSB_IJNSB_IJSD_S1J_EEES1H_NSB_IJSW_NSC_ILi8192EEEEEEEEEEEEEvEEEENS_8epilogue10collective6detail29Sm90TmaWarpSpecializedAdapterINS22_15DefaultEpilogueISL_NSB_IJNSB_IJllllEEESD_SW_EEES27_NS21_6thread17LinearCombinationISL_Li1EffLNS28_9ScaleType4KindE0ELNS_15FloatRoundStyleE2ESL_EENS_4gemm15EpilogueDefaultEEEEEvvEEEEvNT_6ParamsE,"a",@progbits
	.sectionflags	@""
	.align	4
.nv.constant0._ZN7cutlass13device_kernelINS_4conv6kernel13ConvUniversalINS1_16ConvProblemShapeILNS1_8OperatorE1ELi3EEENS1_10collective14CollectiveConvINS1_46MainloopSm90TmaGmmaWarpSpecializedImplicitGemmILS5_1ELi9ELi3EN4cute5tupleIJNSA_1CILi1EEESD_SD_EEENS1_36KernelImplicitTmaWarpSpecializedSm90ELi1EEENSB_IJNSC_ILi64EEENSC_ILi128EEENSB_IJSH_EEEEEENS_10bfloat16_tESL_NSA_8TiledMMAINSA_8MMA_AtomIJNSA_4SM904GMMA28MMA_64x128x16_F32BF16BF16_SSILNSP_5MajorE0ELSR_1ELNSP_7ScaleInE1ELSS_1EEEEEENSA_6LayoutISE_NSB_IJNSC_ILi0EEESW_SW_EEEEENSB_IJNSA_10UnderscoreESZ_SZ_EEEEENS7_6detail26Sm90ImplicitGemmTileTraitsINSA_20SM90_TMA_LOAD_IM2COLENSA_14ComposedLayoutINSA_7SwizzleILi3ELi4ELi3EEENSA_18smem_ptr_flag_bitsILi16EEENSV_INSB_IJNSB_IJNSC_ILi8EEES1A_EEENSB_IJSH_SD_EEENSB_IJSD_NSC_ILi9EEEEEEEEENSB_IJNSB_IJSH_NSC_ILi512EEEEEENSB_IJSD_SW_EEENSB_IJSW_NSC_ILi4096EEEEEEEEEEEEEvEENS13_INSA_13SM90_TMA_LOADENS15_IS17_S19_NSV_INSB_IJNSB_IJSH_NSC_ILi2EEEEEES1B_S1E_EEENSB_IJNSB_IJSD_S1J_EEES1H_NSB_IJSW_NSC_ILi8192EEEEEEEEEEEEEvEEEENS_8epilogue10collective6detail29Sm90TmaWarpSpecializedAdapterINS22_15DefaultEpilogueISL_NSB_IJNSB_IJllllEEESD_SW_EEES27_NS21_6thread17LinearCombinationISL_Li1EffLNS28_9ScaleType4KindE0ELNS_15FloatRoundStyleE2ESL_EENS_4gemm15EpilogueDefaultEEEEEvvEEEEvNT_6ParamsE:
	.zero		1664


//--------------------- SYMBOLS --------------------------

	.type		.nv.reservedSmem.offset0,@object
	.size		.nv.reservedSmem.offset0,0x4
